// auto-generated by cutlass_sweep.gemm — config: {"arch": "sm_100", "cluster_m": 1, "cluster_n": 8, "dtype": "fp16", "dtype_b": "fp16", "layout": "nt", "stages": 5, "tile_k": 64, "tile_m": 128, "tile_n": 128}
#include "cutlass/cutlass.h"
#include "cutlass/gemm/collective/collective_builder.hpp"
#include "cutlass/gemm/device/gemm_universal_adapter.h"
#include "cutlass/gemm/kernel/gemm_universal.hpp"
#include "cutlass/epilogue/collective/collective_builder.hpp"

using ElemA = cutlass::half_t;
using ElemB = cutlass::half_t;
using ElemCD = cutlass::half_t;
using Acc  = float;
using TileShape    = cute::Shape<cute::_128, cute::_128, cute::_64>;
using ClusterShape = cute::Shape<cute::_1, cute::_8, cute::_1>;

using CollectiveEpilogue = typename cutlass::epilogue::collective::CollectiveBuilder<
    cutlass::arch::Sm100, cutlass::arch::OpClassTensorOp,
    TileShape, ClusterShape,
    cutlass::epilogue::collective::EpilogueTileAuto,
    Acc, Acc,
    ElemCD, cutlass::layout::RowMajor, 128 / cutlass::sizeof_bits<ElemCD>::value,
    ElemCD, cutlass::layout::RowMajor, 128 / cutlass::sizeof_bits<ElemCD>::value,
    cutlass::epilogue::collective::EpilogueScheduleAuto
  >::CollectiveOp;

using CollectiveMainloop = typename cutlass::gemm::collective::CollectiveBuilder<
    cutlass::arch::Sm100, cutlass::arch::OpClassTensorOp,
    ElemA, cutlass::layout::RowMajor, 128 / cutlass::sizeof_bits<ElemA>::value,
    ElemB, cutlass::layout::ColumnMajor, 128 / cutlass::sizeof_bits<ElemB>::value,
    Acc,
    TileShape, ClusterShape,
    cutlass::gemm::collective::StageCount<5>,
    cutlass::gemm::collective::KernelScheduleAuto
  >::CollectiveOp;

using GemmKernel = cutlass::gemm::kernel::GemmUniversal<
    cute::Shape<int,int,int,int>,
    CollectiveMainloop,
    CollectiveEpilogue
>;
using Gemm = cutlass::gemm::device::GemmUniversalAdapter<GemmKernel>;

// Force the device kernel symbol into the cubin without needing a host main.
auto* _anchor = &cutlass::device_kernel<GemmKernel>;


// ===== COMPILED SASS (sm_100a) =====

	.target	sm_100a

	.elftype	@"ET_EXEC"


//--------------------- .note.nv.tkinfo           --------------------------
	.section	.note.nv.tkinfo,"",@"SHT_NOTE"
	.sectionflags	@"SHF_NOTE_NV_TKINFO"
	.tkinfo
        /*0018*/ 	.word	0x00000002
        /*0030*/ 	.string	""
        /*0030*/ 	.string	"ptxas"
        /*0030*/ 	.string	"Cuda compilation tools, release 13.0, V13.0.88"
        /*0030*/ 	.string	"Build cuda_13.0.r13.0/compiler.36424714_0"
        /*0030*/ 	.string	"-arch sm_100a -m 64 "



//--------------------- .note.nv.cuinfo           --------------------------
	.section	.note.nv.cuinfo,"",@"SHT_NOTE"
	.sectionflags	@"SHF_NOTE_NV_CUINFO"
        /*0018*/ 	.short	0x0002
        /*001a*/ 	.short	0x0064
        /*001c*/ 	.short	0x0082
	.zero		2


//--------------------- .nv.info                  --------------------------
	.section	.nv.info,"",@"SHT_CUDA_INFO"
	.align	4


	//----- nvinfo : EIATTR_REGCOUNT
	.align		4
        /*0000*/ 	.byte	0x04, 0x2f
        /*0002*/ 	.short	(.L_19 - .L_18)
	.align		4
.L_18:
        /*0004*/ 	.word	index@(_ZN7cutlass13device_kernelINS_4gemm6kernel13GemmUniversalIN4cute5tupleIJiiiiEEENS1_10collective13CollectiveMmaINS1_35MainloopSm100TmaUmmaWarpSpecializedILi5ELi2ELi4ENS5_IJNS4_1CILi1EEENSA_ILi8EEESB_EEEEENS5_IJNSA_ILi128EEESF_NSA_ILi64EEEEEENS_6half_tENS5_IJlSB_lEEESI_SJ_NS4_8TiledMMAINS4_8MMA_AtomIJNS4_20SM100_MMA_F16BF16_SSISI_SI_fLi128ELi128ELNS4_4UMMA5MajorE0ELSO_0ELNSN_7ScaleInE0ELSP_0EEEEEENS4_6LayoutINS5_IJSB_SB_SB_EEENS5_IJNSA_ILi0EEESU_SU_EEEEENS5_IJNS4_10UnderscoreESX_SX_EEEEENS4_23SM90_TMA_LOAD_MULTICASTENS4_14ComposedLayoutINS4_7SwizzleILi3ELi4ELi3EEENS4_18smem_ptr_flag_bitsILi16EEENSS_INS5_IJSC_SG_EEENS5_IJSG_SB_EEEEEEEvNS4_8identityENS4_13SM90_TMA_LOADES19_vS1A_EENS_8epilogue10collective18CollectiveEpilogueINS1D_23Sm100TmaWarpSpecializedILi4ELi2ELi32ELb1ELb0EEEJSH_NS5_IJNSS_ISF_SB_EENSS_INSA_ILi32EEESB_EEEEESI_SJ_SI_SJ_NS1D_6fusion15FusionCallbacksIS1H_NS1M_17LinearCombinationISI_fSI_fLNS_15FloatRoundStyleE2EEESH_S1L_JEEENS4_5SM1004TMEM4LOAD26SM100_TMEM_LOAD_32dp32b32xES1B_NS11_INS12_ILi2ELi4ELi3EEES15_NSS_INS5_IJSC_S1J_EEENS5_IJS1J_SB_EEEEEEENS4_39AutoVectorizingCopyWithAssumedAlignmentILi128EEENS4_14SM90_TMA_STOREES20_S22_S22_EEEvvEEEEvNT_6ParamsE)
        /*0008*/ 	.word	0x00000076


	//----- nvinfo : EIATTR_FRAME_SIZE
	.align		4
.L_19:
        /*000c*/ 	.byte	0x04, 0x11
        /*000e*/ 	.short	(.L_21 - .L_20)
	.align		4
.L_20:
        /*0010*/ 	.word	index@($__internal_2_$__cuda_sm10x_tcgen05_guardrail_trap_unallocated_columns_being_dealloced)
        /*0014*/ 	.word	0x00000000


	//----- nvinfo : EIATTR_FRAME_SIZE
	.align		4
.L_21:
        /*0018*/ 	.byte	0x04, 0x11
        /*001a*/ 	.short	(.L_23 - .L_22)
	.align		4
.L_22:
        /*001c*/ 	.word	index@($__internal_1_$__cuda_sm10x_tcgen05_guardrail_trap_phase_invalid_during_alloc)
        /*0020*/ 	.word	0x00000000


	//----- nvinfo : EIATTR_FRAME_SIZE
	.align		4
.L_23:
        /*0024*/ 	.byte	0x04, 0x11
        /*0026*/ 	.short	(.L_25 - .L_24)
	.align		4
.L_24:
        /*0028*/ 	.word	index@($__internal_0_$__cuda_sm10x_tcgen05_guardrail_trap_col_being_dealloced_not_returned_by_alloc)
        /*002c*/ 	.word	0x00000000


	//----- nvinfo : EIATTR_FRAME_SIZE
	.align		4
.L_25:
        /*0030*/ 	.byte	0x04, 0x11
        /*0032*/ 	.short	(.L_27 - .L_26)
	.align		4
.L_26:
        /*0034*/ 	.word	index@(_ZN7cutlass13device_kernelINS_4gemm6kernel13GemmUniversalIN4cute5tupleIJiiiiEEENS1_10collective13CollectiveMmaINS1_35MainloopSm100TmaUmmaWarpSpecializedILi5ELi2ELi4ENS5_IJNS4_1CILi1EEENSA_ILi8EEESB_EEEEENS5_IJNSA_ILi128EEESF_NSA_ILi64EEEEEENS_6half_tENS5_IJlSB_lEEESI_SJ_NS4_8TiledMMAINS4_8MMA_AtomIJNS4_20SM100_MMA_F16BF16_SSISI_SI_fLi128ELi128ELNS4_4UMMA5MajorE0ELSO_0ELNSN_7ScaleInE0ELSP_0EEEEEENS4_6LayoutINS5_IJSB_SB_SB_EEENS5_IJNSA_ILi0EEESU_SU_EEEEENS5_IJNS4_10UnderscoreESX_SX_EEEEENS4_23SM90_TMA_LOAD_MULTICASTENS4_14ComposedLayoutINS4_7SwizzleILi3ELi4ELi3EEENS4_18smem_ptr_flag_bitsILi16EEENSS_INS5_IJSC_SG_EEENS5_IJSG_SB_EEEEEEEvNS4_8identityENS4_13SM90_TMA_LOADES19_vS1A_EENS_8epilogue10collective18CollectiveEpilogueINS1D_23Sm100TmaWarpSpecializedILi4ELi2ELi32ELb1ELb0EEEJSH_NS5_IJNSS_ISF_SB_EENSS_INSA_ILi32EEESB_EEEEESI_SJ_SI_SJ_NS1D_6fusion15FusionCallbacksIS1H_NS1M_17LinearCombinationISI_fSI_fLNS_15FloatRoundStyleE2EEESH_S1L_JEEENS4_5SM1004TMEM4LOAD26SM100_TMEM_LOAD_32dp32b32xES1B_NS11_INS12_ILi2ELi4ELi3EEES15_NSS_INS5_IJSC_S1J_EEENS5_IJS1J_SB_EEEEEEENS4_39AutoVectorizingCopyWithAssumedAlignmentILi128EEENS4_14SM90_TMA_STOREES20_S22_S22_EEEvvEEEEvNT_6ParamsE)
        /*0038*/ 	.word	0x00000000


	//----- nvinfo : EIATTR_MIN_STACK_SIZE
	.align		4
.L_27:
        /*003c*/ 	.byte	0x04, 0x12
        /*003e*/ 	.short	(.L_29 - .L_28)
	.align		4
.L_28:
        /*0040*/ 	.word	index@(_ZN7cutlass13device_kernelINS_4gemm6kernel13GemmUniversalIN4cute5tupleIJiiiiEEENS1_10collective13CollectiveMmaINS1_35MainloopSm100TmaUmmaWarpSpecializedILi5ELi2ELi4ENS5_IJNS4_1CILi1EEENSA_ILi8EEESB_EEEEENS5_IJNSA_ILi128EEESF_NSA_ILi64EEEEEENS_6half_tENS5_IJlSB_lEEESI_SJ_NS4_8TiledMMAINS4_8MMA_AtomIJNS4_20SM100_MMA_F16BF16_SSISI_SI_fLi128ELi128ELNS4_4UMMA5MajorE0ELSO_0ELNSN_7ScaleInE0ELSP_0EEEEEENS4_6LayoutINS5_IJSB_SB_SB_EEENS5_IJNSA_ILi0EEESU_SU_EEEEENS5_IJNS4_10UnderscoreESX_SX_EEEEENS4_23SM90_TMA_LOAD_MULTICASTENS4_14ComposedLayoutINS4_7SwizzleILi3ELi4ELi3EEENS4_18smem_ptr_flag_bitsILi16EEENSS_INS5_IJSC_SG_EEENS5_IJSG_SB_EEEEEEEvNS4_8identityENS4_13SM90_TMA_LOADES19_vS1A_EENS_8epilogue10collective18CollectiveEpilogueINS1D_23Sm100TmaWarpSpecializedILi4ELi2ELi32ELb1ELb0EEEJSH_NS5_IJNSS_ISF_SB_EENSS_INSA_ILi32EEESB_EEEEESI_SJ_SI_SJ_NS1D_6fusion15FusionCallbacksIS1H_NS1M_17LinearCombinationISI_fSI_fLNS_15FloatRoundStyleE2EEESH_S1L_JEEENS4_5SM1004TMEM4LOAD26SM100_TMEM_LOAD_32dp32b32xES1B_NS11_INS12_ILi2ELi4ELi3EEES15_NSS_INS5_IJSC_S1J_EEENS5_IJS1J_SB_EEEEEEENS4_39AutoVectorizingCopyWithAssumedAlignmentILi128EEENS4_14SM90_TMA_STOREES20_S22_S22_EEEvvEEEEvNT_6ParamsE)
        /*0044*/ 	.word	0x00000000
.L_29:


//--------------------- .nv.compat                --------------------------
	.section	.nv.compat,"",@"SHT_CUDA_COMPAT_INFO"
	.align	4
        /*0000*/ 	.byte	0x02, 0x09, 0x01, 0x00, 0x02, 0x02, 0x02, 0x00, 0x02, 0x05, 0x05, 0x00, 0x03, 0x07, 0x01, 0x01
        /*0010*/ 	.byte	0x02, 0x03, 0x01, 0x00, 0x02, 0x06, 0x01, 0x00, 0x04, 0x0b, 0x08, 0x00, 0x09, 0x00, 0x00, 0x00
        /*0020*/ 	.byte	0x00, 0x00, 0x00, 0x00


//--------------------- .nv.info._ZN7cutlass13device_kernelINS_4gemm6kernel13GemmUniversalIN4cute5tupleIJiiiiEEENS1_10collective13CollectiveMmaINS1_35MainloopSm100TmaUmmaWarpSpecializedILi5ELi2ELi4ENS5_IJNS4_1CILi1EEENSA_ILi8EEESB_EEEEENS5_IJNSA_ILi128EEESF_NSA_ILi64EEEEEENS_6half_tENS5_IJlSB_lEEESI_SJ_NS4_8TiledMMAINS4_8MMA_AtomIJNS4_20SM100_MMA_F16BF16_SSISI_SI_fLi128ELi128ELNS4_4UMMA5MajorE0ELSO_0ELNSN_7ScaleInE0ELSP_0EEEEEENS4_6LayoutINS5_IJSB_SB_SB_EEENS5_IJNSA_ILi0EEESU_SU_EEEEENS5_IJNS4_10UnderscoreESX_SX_EEEEENS4_23SM90_TMA_LOAD_MULTICASTENS4_14ComposedLayoutINS4_7SwizzleILi3ELi4ELi3EEENS4_18smem_ptr_flag_bitsILi16EEENSS_INS5_IJSC_SG_EEENS5_IJSG_SB_EEEEEEEvNS4_8identityENS4_13SM90_TMA_LOADES19_vS1A_EENS_8epilogue10collective18CollectiveEpilogueINS1D_23Sm100TmaWarpSpecializedILi4ELi2ELi32ELb1ELb0EEEJSH_NS5_IJNSS_ISF_SB_EENSS_INSA_ILi32EEESB_EEEEESI_SJ_SI_SJ_NS1D_6fusion15FusionCallbacksIS1H_NS1M_17LinearCombinationISI_fSI_fLNS_15FloatRoundStyleE2EEESH_S1L_JEEENS4_5SM1004TMEM4LOAD26SM100_TMEM_LOAD_32dp32b32xES1B_NS11_INS12_ILi2ELi4ELi3EEES15_NSS_INS5_IJSC_S1J_EEENS5_IJS1J_SB_EEEEEEENS4_39AutoVectorizingCopyWithAssumedAlignmentILi128EEENS4_14SM90_TMA_STOREES20_S22_S22_EEEvvEEEEvNT_6ParamsE --------------------------
	.section	.nv.info._ZN7cutlass13device_kernelINS_4gemm6kernel13GemmUniversalIN4cute5tupleIJiiiiEEENS1_10collective13CollectiveMmaINS1_35MainloopSm100TmaUmmaWarpSpecializedILi5ELi2ELi4ENS5_IJNS4_1CILi1EEENSA_ILi8EEESB_EEEEENS5_IJNSA_ILi128EEESF_NSA_ILi64EEEEEENS_6half_tENS5_IJlSB_lEEESI_SJ_NS4_8TiledMMAINS4_8MMA_AtomIJNS4_20SM100_MMA_F16BF16_SSISI_SI_fLi128ELi128ELNS4_4UMMA5MajorE0ELSO_0ELNSN_7ScaleInE0ELSP_0EEEEEENS4_6LayoutINS5_IJSB_SB_SB_EEENS5_IJNSA_ILi0EEESU_SU_EEEEENS5_IJNS4_10UnderscoreESX_SX_EEEEENS4_23SM90_TMA_LOAD_MULTICASTENS4_14ComposedLayoutINS4_7SwizzleILi3ELi4ELi3EEENS4_18smem_ptr_flag_bitsILi16EEENSS_INS5_IJSC_SG_EEENS5_IJSG_SB_EEEEEEEvNS4_8identityENS4_13SM90_TMA_LOADES19_vS1A_EENS_8epilogue10collective18CollectiveEpilogueINS1D_23Sm100TmaWarpSpecializedILi4ELi2ELi32ELb1ELb0EEEJSH_NS5_IJNSS_ISF_SB_EENSS_INSA_ILi32EEESB_EEEEESI_SJ_SI_SJ_NS1D_6fusion15FusionCallbacksIS1H_NS1M_17LinearCombinationISI_fSI_fLNS_15FloatRoundStyleE2EEESH_S1L_JEEENS4_5SM1004TMEM4LOAD26SM100_TMEM_LOAD_32dp32b32xES1B_NS11_INS12_ILi2ELi4ELi3EEES15_NSS_INS5_IJSC_S1J_EEENS5_IJS1J_SB_EEEEEEENS4_39AutoVectorizingCopyWithAssumedAlignmentILi128EEENS4_14SM90_TMA_STOREES20_S22_S22_EEEvvEEEEvNT_6ParamsE,"",@"SHT_CUDA_INFO"
	.sectionflags	@""
	.align	4


	//----- nvinfo : EIATTR_CUDA_API_VERSION
	.align		4
        /*0000*/ 	.byte	0x04, 0x37
        /*0002*/ 	.short	(.L_31 - .L_30)
.L_30:
        /*0004*/ 	.word	0x00000082


	//----- nvinfo : EIATTR_KPARAM_INFO
	.align		4
.L_31:
        /*0008*/ 	.byte	0x04, 0x17
        /*000a*/ 	.short	(.L_33 - .L_32)
.L_32:
        /*000c*/ 	.word	0x00000000
        /*0010*/ 	.short	0x0000
        /*0012*/ 	.short	0x0000
        /*0014*/ 	.byte	0x00, 0xf0, 0x01, 0x20


	//----- nvinfo : EIATTR_AT_ENTRY_FRAGMENTS
	.align		4
.L_33:
        /*0018*/ 	.byte	0x04, 0x4f
        /*001a*/ 	.short	(.L_35 - .L_34)


	//   ....[0]....
.L_34:
        /*001c*/ 	.word	0x00000006


	//----- nvinfo : EIATTR_RESERVED_SMEM_USED
	.align		4
.L_35:
        /*0020*/ 	.byte	0x01, 0x41
	.zero		2


	//----- nvinfo : EIATTR_SPARSE_MMA_MASK
	.align		4
        /*0024*/ 	.byte	0x03, 0x50
        /*0026*/ 	.short	0x0000


	//----- nvinfo : EIATTR_TCGEN05_1CTA_USED
	.align		4
        /*0028*/ 	.byte	0x01, 0x51
	.zero		2


	//----- nvinfo : EIATTR_MAXREG_COUNT
	.align		4
        /*002c*/ 	.byte	0x03, 0x1b
        /*002e*/ 	.short	0x00ff


	//----- nvinfo : EIATTR_NUM_BARRIERS
	.align		4
        /*0030*/ 	.byte	0x02, 0x4c
        /*0032*/ 	.byte	0x07
	.zero		1


	//----- nvinfo : EIATTR_EXTERNS
	.align		4
        /*0034*/ 	.byte	0x04, 0x0f
        /*0036*/ 	.short	(.L_37 - .L_36)


	//   ....[0]....
	.align		4
.L_36:
        /*0038*/ 	.word	index@(__assertfail)


	//----- nvinfo : EIATTR_MERCURY_ISA_VERSION
	.align		4
.L_37:
        /*003c*/ 	.byte	0x03, 0x5f
        /*003e*/ 	.short	0x0101


	//----- nvinfo : EIATTR_INT_WARP_WIDE_INSTR_OFFSETS
	.align		4
        /*0040*/ 	.byte	0x04, 0x31
        /*0042*/ 	.short	(.L_39 - .L_38)


	//   ....[0]....
.L_38:
        /*0044*/ 	.word	0x00003e70


	//   ....[1]....
        /*0048*/ 	.word	0x00003e90


	//   ....[2]....
        /*004c*/ 	.word	0x00003ec0


	//   ....[3]....
        /*0050*/ 	.word	0x00004a00


	//   ....[4]....
        /*0054*/ 	.word	0x00004a70


	//   ....[5]....
        /*0058*/ 	.word	0x00004b50


	//   ....[6]....
        /*005c*/ 	.word	0x00004bd0


	//   ....[7]....
        /*0060*/ 	.word	0x00004cd0


	//   ....[8]....
        /*0064*/ 	.word	0x00004d50


	//   ....[9]....
        /*0068*/ 	.word	0x00004e40


	//   ....[10]....
        /*006c*/ 	.word	0x00004ef0


	//----- nvinfo : EIATTR_COOP_GROUP_MASK_REGIDS
	.align		4
.L_39:
        /*0070*/ 	.byte	0x04, 0x29
        /*0072*/ 	.short	(.L_41 - .L_40)


	//   ....[0]....
.L_40:
        /*0074*/ 	.word	0xffffffff


	//   ....[1]....
        /*0078*/ 	.word	0xffffffff


	//   ....[2]....
        /*007c*/ 	.word	0xffffffff


	//   ....[3]....
        /*0080*/ 	.word	0xffffffff


	//   ....[4]....
        /*0084*/ 	.word	0xffffffff


	//   ....[5]....
        /*0088*/ 	.word	0xffffffff


	//   ....[6]....
        /*008c*/ 	.word	0xffffffff


	//   ....[7]....
        /*0090*/ 	.word	0xffffffff


	//   ....[8]....
        /*0094*/ 	.word	0xffffffff


	//   ....[9]....
        /*0098*/ 	.word	0xffffffff


	//   ....[10]....
        /*009c*/ 	.word	0xffffffff


	//   ....[11]....
        /*00a0*/ 	.word	0xffffffff


	//   ....[12]....
        /*00a4*/ 	.word	0xffffffff


	//   ....[13]....
        /*00a8*/ 	.word	0xffffffff


	//----- nvinfo : EIATTR_COOP_GROUP_INSTR_OFFSETS
	.align		4
.L_41:
        /*00ac*/ 	.byte	0x04, 0x28
        /*00ae*/ 	.short	(.L_43 - .L_42)


	//   ....[0]....
.L_42:
        /*00b0*/ 	.word	0x00000080


	//   ....[1]....
        /*00b4*/ 	.word	0x000004f0


	//   ....[2]....
        /*00b8*/ 	.word	0x000006c0


	//   ....[3]....
        /*00bc*/ 	.word	0x00000860


	//   ....[4]....
        /*00c0*/ 	.word	0x00000960


	//   ....[5]....
        /*00c4*/ 	.word	0x00000ad0


	//   ....[6]....
        /*00c8*/ 	.word	0x00000c70


	//   ....[7]....
        /*00cc*/ 	.word	0x00000e20


	//   ....[8]....
        /*00d0*/ 	.word	0x00002180


	//   ....[9]....
        /*00d4*/ 	.word	0x000030c0


	//   ....[10]....
        /*00d8*/ 	.word	0x000032d0


	//   ....[11]....
        /*00dc*/ 	.word	0x00003300


	//   ....[12]....
        /*00e0*/ 	.word	0x00003d50


	//   ....[13]....
        /*00e4*/ 	.word	0x00003f80


	//----- nvinfo : EIATTR_VRC_CTA_INIT_COUNT
	.align		4
.L_43:
        /*00e8*/ 	.byte	0x02, 0x4a
        /*00ea*/ 	.byte	0x80
	.zero		1


	//----- nvinfo : EIATTR_SYSCALL_OFFSETS
	.align		4
        /*00ec*/ 	.byte	0x04, 0x46
        /*00ee*/ 	.short	(.L_45 - .L_44)


	//   ....[0]....
.L_44:
        /*00f0*/ 	.word	0x00005b40


	//   ....[1]....
        /*00f4*/ 	.word	0x00005c30


	//   ....[2]....
        /*00f8*/ 	.word	0x00006400


	//   ....[3]....
        /*00fc*/ 	.word	0x00007080


	//   ....[4]....
        /*0100*/ 	.word	0x00007ce0


	//   ....[5]....
        /*0104*/ 	.word	0x00008940


	//----- nvinfo : EIATTR_MBARRIER_INSTR_OFFSETS
	.align		4
.L_45:
        /*0108*/ 	.byte	0x04, 0x39
        /*010a*/ 	.short	(.L_47 - .L_46)


	//   ....[0]....
.L_46:
        /*010c*/ 	.word	0x00000610
        /*0110*/ 	.word	0x000000ff
        /*0114*/ 	.word	0x00000000
        /*0118*/ 	.short	0x0100
        /*011a*/ 	.byte	0x04
	.zero		1


	//   ....[1]....
        /*011c*/ 	.word	0x00000620
        /*0120*/ 	.word	0x000000ff
        /*0124*/ 	.word	0x00000028
        /*0128*/ 	.short	0x0100
        /*012a*/ 	.byte	0x04
	.zero		1


	//   ....[2]....
        /*012c*/ 	.word	0x00000630
        /*0130*/ 	.word	0x000000ff
        /*0134*/ 	.word	0x00000008
        /*0138*/ 	.short	0x0100
        /*013a*/ 	.byte	0x04
	.zero		1


	//   ....[3]....
        /*013c*/ 	.word	0x00000640
        /*0140*/ 	.word	0x000000ff
        /*0144*/ 	.word	0x00000030
        /*0148*/ 	.short	0x0100
        /*014a*/ 	.byte	0x04
	.zero		1


	//   ....[4]....
        /*014c*/ 	.word	0x00000650
        /*0150*/ 	.word	0x000000ff
        /*0154*/ 	.word	0x00000010
        /*0158*/ 	.short	0x0100
        /*015a*/ 	.byte	0x04
	.zero		1


	//   ....[5]....
        /*015c*/ 	.word	0x00000660
        /*0160*/ 	.word	0x000000ff
        /*0164*/ 	.word	0x00000038
        /*0168*/ 	.short	0x0100
        /*016a*/ 	.byte	0x04
	.zero		1


	//   ....[6]....
        /*016c*/ 	.word	0x00000670
        /*0170*/ 	.word	0x000000ff
        /*0174*/ 	.word	0x00000018
        /*0178*/ 	.short	0x0100
        /*017a*/ 	.byte	0x04
	.zero		1


	//   ....[7]....
        /*017c*/ 	.word	0x00000680
        /*0180*/ 	.word	0x000000ff
        /*0184*/ 	.word	0x00000040
        /*0188*/ 	.short	0x0100
        /*018a*/ 	.byte	0x04
	.zero		1


	//   ....[8]....
        /*018c*/ 	.word	0x00000690
        /*0190*/ 	.word	0x000000ff
        /*0194*/ 	.word	0x00000020
        /*0198*/ 	.short	0x0100
        /*019a*/ 	.byte	0x04
	.zero		1


	//   ....[9]....
        /*019c*/ 	.word	0x000006a0
        /*01a0*/ 	.word	0x000000ff
        /*01a4*/ 	.word	0x00000048
        /*01a8*/ 	.short	0x0100
        /*01aa*/ 	.byte	0x04
	.zero		1


	//   ....[10]....
        /*01ac*/ 	.word	0x000007d0
        /*01b0*/ 	.word	0x000000ff
        /*01b4*/ 	.word	0x00000050
        /*01b8*/ 	.short	0x0100
        /*01ba*/ 	.byte	0x04
	.zero		1


	//   ....[11]....
        /*01bc*/ 	.word	0x000007e0
        /*01c0*/ 	.word	0x000000ff
        /*01c4*/ 	.word	0x00000070
        /*01c8*/ 	.short	0x0100
        /*01ca*/ 	.byte	0x04
	.zero		1


	//   ....[12]....
        /*01cc*/ 	.word	0x000007f0
        /*01d0*/ 	.word	0x000000ff
        /*01d4*/ 	.word	0x00000058
        /*01d8*/ 	.short	0x0100
        /*01da*/ 	.byte	0x04
	.zero		1


	//   ....[13]....
        /*01dc*/ 	.word	0x00000800
        /*01e0*/ 	.word	0x000000ff
        /*01e4*/ 	.word	0x00000078
        /*01e8*/ 	.short	0x0100
        /*01ea*/ 	.byte	0x04
	.zero		1


	//   ....[14]....
        /*01ec*/ 	.word	0x00000810
        /*01f0*/ 	.word	0x000000ff
        /*01f4*/ 	.word	0x00000060
        /*01f8*/ 	.short	0x0100
        /*01fa*/ 	.byte	0x04
	.zero		1


	//   ....[15]....
        /*01fc*/ 	.word	0x00000820
        /*0200*/ 	.word	0x000000ff
        /*0204*/ 	.word	0x00000080
        /*0208*/ 	.short	0x0100
        /*020a*/ 	.byte	0x04
	.zero		1


	//   ....[16]....
        /*020c*/ 	.word	0x00000830
        /*0210*/ 	.word	0x000000ff
        /*0214*/ 	.word	0x00000068
        /*0218*/ 	.short	0x0100
        /*021a*/ 	.byte	0x04
	.zero		1


	//   ....[17]....
        /*021c*/ 	.word	0x00000840
        /*0220*/ 	.word	0x000000ff
        /*0224*/ 	.word	0x00000088
        /*0228*/ 	.short	0x0100
        /*022a*/ 	.byte	0x04
	.zero		1


	//   ....[18]....
        /*022c*/ 	.word	0x00000930
        /*0230*/ 	.word	0x000000ff
        /*0234*/ 	.word	0x00000090
        /*0238*/ 	.short	0x0100
        /*023a*/ 	.byte	0x06
	.zero		1


	//   ....[19]....
        /*023c*/ 	.word	0x00000940
        /*0240*/ 	.word	0x000000ff
        /*0244*/ 	.word	0x00000098
        /*0248*/ 	.short	0x0100
        /*024a*/ 	.byte	0x06
	.zero		1


	//   ....[20]....
        /*024c*/ 	.word	0x00000a80
        /*0250*/ 	.word	0x000000ff
        /*0254*/ 	.word	0x000000a0
        /*0258*/ 	.short	0x0100
        /*025a*/ 	.byte	0x06
	.zero		1


	//   ....[21]....
        /*025c*/ 	.word	0x00000a90
        /*0260*/ 	.word	0x000000ff
        /*0264*/ 	.word	0x000000b0
        /*0268*/ 	.short	0x0100
        /*026a*/ 	.byte	0x06
	.zero		1


	//   ....[22]....
        /*026c*/ 	.word	0x00000aa0
        /*0270*/ 	.word	0x000000ff
        /*0274*/ 	.word	0x000000a8
        /*0278*/ 	.short	0x0100
        /*027a*/ 	.byte	0x06
	.zero		1


	//   ....[23]....
        /*027c*/ 	.word	0x00000ab0
        /*0280*/ 	.word	0x000000ff
        /*0284*/ 	.word	0x000000b8
        /*0288*/ 	.short	0x0100
        /*028a*/ 	.byte	0x06
	.zero		1


	//   ....[24]....
        /*028c*/ 	.word	0x00000be0
        /*0290*/ 	.word	0x000000ff
        /*0294*/ 	.word	0x000000c0
        /*0298*/ 	.short	0x0100
        /*029a*/ 	.byte	0x04
	.zero		1


	//   ....[25]....
        /*029c*/ 	.word	0x00000bf0
        /*02a0*/ 	.word	0x000000ff
        /*02a4*/ 	.word	0x000000e0
        /*02a8*/ 	.short	0x0100
        /*02aa*/ 	.byte	0x04
	.zero		1


	//   ....[26]....
        /*02ac*/ 	.word	0x00000c00
        /*02b0*/ 	.word	0x000000ff
        /*02b4*/ 	.word	0x000000c8
        /*02b8*/ 	.short	0x0100
        /*02ba*/ 	.byte	0x04
	.zero		1


	//   ....[27]....
        /*02bc*/ 	.word	0x00000c10
        /*02c0*/ 	.word	0x000000ff
        /*02c4*/ 	.word	0x000000e8
        /*02c8*/ 	.short	0x0100
        /*02ca*/ 	.byte	0x04
	.zero		1


	//   ....[28]....
        /*02cc*/ 	.word	0x00000c20
        /*02d0*/ 	.word	0x000000ff
        /*02d4*/ 	.word	0x000000d0
        /*02d8*/ 	.short	0x0100
        /*02da*/ 	.byte	0x04
	.zero		1


	//   ....[29]....
        /*02dc*/ 	.word	0x00000c30
        /*02e0*/ 	.word	0x000000ff
        /*02e4*/ 	.word	0x000000f0
        /*02e8*/ 	.short	0x0100
        /*02ea*/ 	.byte	0x04
	.zero		1


	//   ....[30]....
        /*02ec*/ 	.word	0x00000c40
        /*02f0*/ 	.word	0x000000ff
        /*02f4*/ 	.word	0x000000d8
        /*02f8*/ 	.short	0x0100
        /*02fa*/ 	.byte	0x04
	.zero		1


	//   ....[31]....
        /*02fc*/ 	.word	0x00000c50
        /*0300*/ 	.word	0x000000ff
        /*0304*/ 	.word	0x000000f8
        /*0308*/ 	.short	0x0100
        /*030a*/ 	.byte	0x04
	.zero		1


	//   ....[32]....
        /*030c*/ 	.word	0x00000d40
        /*0310*/ 	.word	0x000000ff
        /*0314*/ 	.word	0x00000100
        /*0318*/ 	.short	0x0100
        /*031a*/ 	.byte	0x04
	.zero		1


	//   ....[33]....
        /*031c*/ 	.word	0x00000d50
        /*0320*/ 	.word	0x000000ff
        /*0324*/ 	.word	0x00000110
        /*0328*/ 	.short	0x0100
        /*032a*/ 	.byte	0x04
	.zero		1


	//   ....[34]....
        /*032c*/ 	.word	0x00000d60
        /*0330*/ 	.word	0x000000ff
        /*0334*/ 	.word	0x00000108
        /*0338*/ 	.short	0x0100
        /*033a*/ 	.byte	0x04
	.zero		1


	//   ....[35]....
        /*033c*/ 	.word	0x00000d70
        /*0340*/ 	.word	0x000000ff
        /*0344*/ 	.word	0x00000118
        /*0348*/ 	.short	0x0100
        /*034a*/ 	.byte	0x04
	.zero		1


	//   ....[36]....
        /*034c*/ 	.word	0x00001a00
        /*0350*/ 	.word	0x00000003
        /*0354*/ 	.word	0x00000110
        /*0358*/ 	.short	0x010a
        /*035a*/ 	.byte	0xff
	.zero		1


	//   ....[37]....
        /*035c*/ 	.word	0x00001a30
        /*0360*/ 	.word	0x00000003
        /*0364*/ 	.word	0x00000100
        /*0368*/ 	.short	0x0101
        /*036a*/ 	.byte	0xff
	.zero		1


	//   ....[38]....
        /*036c*/ 	.word	0x00001b00
        /*0370*/ 	.word	0x000000ff
        /*0374*/ 	.word	0x00000028
        /*0378*/ 	.short	0x010a
        /*037a*/ 	.byte	0x04
	.zero		1


	//   ....[39]....
        /*037c*/ 	.word	0x00001b80
        /*0380*/ 	.word	0x000000ff
        /*0384*/ 	.word	0x00000028
        /*0388*/ 	.short	0x010a
        /*038a*/ 	.byte	0x21
	.zero		1


	//   ....[40]....
        /*038c*/ 	.word	0x00001d20
        /*0390*/ 	.word	0x000000ff
        /*0394*/ 	.word	0x00000028
        /*0398*/ 	.short	0x010a
        /*039a*/ 	.byte	0x08
	.zero		1


	//   ....[41]....
        /*039c*/ 	.word	0x00001e30
        /*03a0*/ 	.word	0x000000ff
        /*03a4*/ 	.word	0x00000098
        /*03a8*/ 	.short	0x0101
        /*03aa*/ 	.byte	0x06
	.zero		1


	//   ....[42]....
        /*03ac*/ 	.word	0x00001e50
        /*03b0*/ 	.word	0x000000ff
        /*03b4*/ 	.word	0x00000028
        /*03b8*/ 	.short	0x010a
        /*03ba*/ 	.byte	0x04
	.zero		1


	//   ....[43]....
        /*03bc*/ 	.word	0x00001ed0
        /*03c0*/ 	.word	0x000000ff
        /*03c4*/ 	.word	0x00000028
        /*03c8*/ 	.short	0x010a
        /*03ca*/ 	.byte	0x11
	.zero		1


	//   ....[44]....
        /*03cc*/ 	.word	0x00002070
        /*03d0*/ 	.word	0x000000ff
        /*03d4*/ 	.word	0x00000028
        /*03d8*/ 	.short	0x010a
        /*03da*/ 	.byte	0x07
	.zero		1


	//   ....[45]....
        /*03dc*/ 	.word	0x000021b0
        /*03e0*/ 	.word	0x00000003
        /*03e4*/ 	.word	0x000000a0
        /*03e8*/ 	.short	0x010a
        /*03ea*/ 	.byte	0xff
	.zero		1


	//   ....[46]....
        /*03ec*/ 	.word	0x00002300
        /*03f0*/ 	.word	0x00000000
        /*03f4*/ 	.word	0x00000000
        /*03f8*/ 	.short	0x0101
        /*03fa*/ 	.byte	0xff
	.zero		1


	//   ....[47]....
        /*03fc*/ 	.word	0x000028b0
        /*0400*/ 	.word	0x000000ff
        /*0404*/ 	.word	0x00000000
        /*0408*/ 	.short	0x010a
        /*040a*/ 	.byte	0x04
	.zero		1


	//   ....[48]....
        /*040c*/ 	.word	0x00002940
        /*0410*/ 	.word	0x000000ff
        /*0414*/ 	.word	0x00000000
        /*0418*/ 	.short	0x010a
        /*041a*/ 	.byte	0x05
	.zero		1


	//   ....[49]....
        /*041c*/ 	.word	0x000029d0
        /*0420*/ 	.word	0x000000ff
        /*0424*/ 	.word	0x00000000
        /*0428*/ 	.short	0x010a
        /*042a*/ 	.byte	0x05
	.zero		1


	//   ....[50]....
        /*042c*/ 	.word	0x00002a60
        /*0430*/ 	.word	0x000000ff
        /*0434*/ 	.word	0x00000000
        /*0438*/ 	.short	0x010a
        /*043a*/ 	.byte	0x05
	.zero		1


	//   ....[51]....
        /*043c*/ 	.word	0x00002b00
        /*0440*/ 	.word	0x00000000
        /*0444*/ 	.word	0x00000000
        /*0448*/ 	.short	0x010a
        /*044a*/ 	.byte	0xff
	.zero		1


	//   ....[52]....
        /*044c*/ 	.word	0x00002c20
        /*0450*/ 	.word	0x00000002
        /*0454*/ 	.word	0x00000100
        /*0458*/ 	.short	0x010a
        /*045a*/ 	.byte	0xff
	.zero		1


	//   ....[53]....
        /*045c*/ 	.word	0x00002c80
        /*0460*/ 	.word	0x00000004
        /*0464*/ 	.word	0x00000000
        /*0468*/ 	.short	0x0101
        /*046a*/ 	.byte	0xff
	.zero		1


	//   ....[54]....
        /*046c*/ 	.word	0x00002ca0
        /*0470*/ 	.word	0x000000ff
        /*0474*/ 	.word	0x000000b0
        /*0478*/ 	.short	0x010a
        /*047a*/ 	.byte	0x04
	.zero		1


	//   ....[55]....
        /*047c*/ 	.word	0x00002dc0
        /*0480*/ 	.word	0x00000002
        /*0484*/ 	.word	0x000000a0
        /*0488*/ 	.short	0x010a
        /*048a*/ 	.byte	0xff
	.zero		1


	//   ....[56]....
        /*048c*/ 	.word	0x00002ed0
        /*0490*/ 	.word	0x00000002
        /*0494*/ 	.word	0x00000000
        /*0498*/ 	.short	0x0101
        /*049a*/ 	.byte	0xff
	.zero		1


	//   ....[57]....
        /*049c*/ 	.word	0x00002f60
        /*04a0*/ 	.word	0x000000ff
        /*04a4*/ 	.word	0x000000b0
        /*04a8*/ 	.short	0x0106
        /*04aa*/ 	.byte	0x04
	.zero		1


	//   ....[58]....
        /*04ac*/ 	.word	0x00002f80
        /*04b0*/ 	.word	0x000000ff
        /*04b4*/ 	.word	0x000000b0
        /*04b8*/ 	.short	0x010a
        /*04ba*/ 	.byte	0x04
	.zero		1


	//   ....[59]....
        /*04bc*/ 	.word	0x00003010
        /*04c0*/ 	.word	0x000000ff
        /*04c4*/ 	.word	0x000000b0
        /*04c8*/ 	.short	0x0106
        /*04ca*/ 	.byte	0x07
	.zero		1


	//   ....[60]....
        /*04cc*/ 	.word	0x00003050
        /*04d0*/ 	.word	0x00000000
        /*04d4*/ 	.word	0x000000b0
        /*04d8*/ 	.short	0x010a
        /*04da*/ 	.byte	0xff
	.zero		1


	//   ....[61]....
        /*04dc*/ 	.word	0x000035a0
        /*04e0*/ 	.word	0x00000000
        /*04e4*/ 	.word	0x000000a0
        /*04e8*/ 	.short	0x010a
        /*04ea*/ 	.byte	0xff
	.zero		1


	//   ....[62]....
        /*04ec*/ 	.word	0x000036b0
        /*04f0*/ 	.word	0x00000003
        /*04f4*/ 	.word	0x00000000
        /*04f8*/ 	.short	0x0101
        /*04fa*/ 	.byte	0xff
	.zero		1


	//   ....[63]....
        /*04fc*/ 	.word	0x000036c0
        /*0500*/ 	.word	0x000000ff
        /*0504*/ 	.word	0x00000000
        /*0508*/ 	.short	0x010a
        /*050a*/ 	.byte	0x04
	.zero		1


	//   ....[64]....
        /*050c*/ 	.word	0x000036e0
        /*0510*/ 	.word	0x000000ff
        /*0514*/ 	.word	0x000000e0
        /*0518*/ 	.short	0x010a
        /*051a*/ 	.byte	0x1e
	.zero		1


	//   ....[65]....
        /*051c*/ 	.word	0x000037b0
        /*0520*/ 	.word	0x000000ff
        /*0524*/ 	.word	0x00000000
        /*0528*/ 	.short	0x010a
        /*052a*/ 	.byte	0x05
	.zero		1


	//   ....[66]....
        /*052c*/ 	.word	0x000038f0
        /*0530*/ 	.word	0x000000ff
        /*0534*/ 	.word	0x00000000
        /*0538*/ 	.short	0x010a
        /*053a*/ 	.byte	0x04
	.zero		1


	//   ....[67]....
        /*053c*/ 	.word	0x00003b80
        /*0540*/ 	.word	0x000000ff
        /*0544*/ 	.word	0x00000000
        /*0548*/ 	.short	0x010a
        /*054a*/ 	.byte	0x04
	.zero		1


	//   ....[68]....
        /*054c*/ 	.word	0x00003c10
        /*0550*/ 	.word	0x000000ff
        /*0554*/ 	.word	0x00000000
        /*0558*/ 	.short	0x010a
        /*055a*/ 	.byte	0x05
	.zero		1


	//   ....[69]....
        /*055c*/ 	.word	0x00003ca0
        /*0560*/ 	.word	0x000000ff
        /*0564*/ 	.word	0x00000000
        /*0568*/ 	.short	0x010a
        /*056a*/ 	.byte	0x05
	.zero		1


	//   ....[70]....
        /*056c*/ 	.word	0x00003d30
        /*0570*/ 	.word	0x000000ff
        /*0574*/ 	.word	0x00000000
        /*0578*/ 	.short	0x010a
        /*057a*/ 	.byte	0x04
	.zero		1


	//   ....[71]....
        /*057c*/ 	.word	0x00004200
        /*0580*/ 	.word	0x0000000c
        /*0584*/ 	.word	0x000000a0
        /*0588*/ 	.short	0x010a
        /*058a*/ 	.byte	0xff
	.zero		1


	//   ....[72]....
        /*058c*/ 	.word	0x00004370
        /*0590*/ 	.word	0x00000000
        /*0594*/ 	.word	0x00000000
        /*0598*/ 	.short	0x0101
        /*059a*/ 	.byte	0xff
	.zero		1


	//   ....[73]....
        /*059c*/ 	.word	0x00004800
        /*05a0*/ 	.word	0x000000ff
        /*05a4*/ 	.word	0x00000098
        /*05a8*/ 	.short	0x010a
        /*05aa*/ 	.byte	0x15
	.zero		1


	//   ....[74]....
        /*05ac*/ 	.word	0x00004980
        /*05b0*/ 	.word	0x000000ff
        /*05b4*/ 	.word	0x00000070
        /*05b8*/ 	.short	0x010a
        /*05ba*/ 	.byte	0x15
	.zero		1


	//   ....[75]....
        /*05bc*/ 	.word	0x00004b00
        /*05c0*/ 	.word	0x000000ff
        /*05c4*/ 	.word	0x00000050
        /*05c8*/ 	.short	0x010b
        /*05ca*/ 	.byte	0x15
	.zero		1


	//   ....[76]....
        /*05cc*/ 	.word	0x00004b10
        /*05d0*/ 	.word	0x000000ff
        /*05d4*/ 	.word	0x00000000
        /*05d8*/ 	.short	0x0101
        /*05da*/ 	.byte	0x06
	.zero		1


	//   ....[77]....
        /*05dc*/ 	.word	0x00004b20
        /*05e0*/ 	.word	0x000000ff
        /*05e4*/ 	.word	0x00000078
        /*05e8*/ 	.short	0x010a
        /*05ea*/ 	.byte	0x15
	.zero		1


	//   ....[78]....
        /*05ec*/ 	.word	0x00004c80
        /*05f0*/ 	.word	0x000000ff
        /*05f4*/ 	.word	0x00000058
        /*05f8*/ 	.short	0x010b
        /*05fa*/ 	.byte	0x15
	.zero		1


	//   ....[79]....
        /*05fc*/ 	.word	0x00004c90
        /*0600*/ 	.word	0x000000ff
        /*0604*/ 	.word	0x00000000
        /*0608*/ 	.short	0x0101
        /*060a*/ 	.byte	0x06
	.zero		1


	//   ....[80]....
        /*060c*/ 	.word	0x00004ca0
        /*0610*/ 	.word	0x000000ff
        /*0614*/ 	.word	0x00000080
        /*0618*/ 	.short	0x010a
        /*061a*/ 	.byte	0x15
	.zero		1


	//   ....[81]....
        /*061c*/ 	.word	0x00004df0
        /*0620*/ 	.word	0x000000ff
        /*0624*/ 	.word	0x00000060
        /*0628*/ 	.short	0x010b
        /*062a*/ 	.byte	0x15
	.zero		1


	//   ....[82]....
        /*062c*/ 	.word	0x00004e00
        /*0630*/ 	.word	0x000000ff
        /*0634*/ 	.word	0x00000000
        /*0638*/ 	.short	0x0101
        /*063a*/ 	.byte	0x06
	.zero		1


	//   ....[83]....
        /*063c*/ 	.word	0x00004e10
        /*0640*/ 	.word	0x000000ff
        /*0644*/ 	.word	0x00000088
        /*0648*/ 	.short	0x010a
        /*064a*/ 	.byte	0x15
	.zero		1


	//   ....[84]....
        /*064c*/ 	.word	0x00005000
        /*0650*/ 	.word	0x000000ff
        /*0654*/ 	.word	0x00000068
        /*0658*/ 	.short	0x010b
        /*065a*/ 	.byte	0x15
	.zero		1


	//   ....[85]....
        /*065c*/ 	.word	0x00005010
        /*0660*/ 	.word	0x000000ff
        /*0664*/ 	.word	0x00000000
        /*0668*/ 	.short	0x0101
        /*066a*/ 	.byte	0x25
	.zero		1


	//   ....[86]....
        /*066c*/ 	.word	0x00005040
        /*0670*/ 	.word	0x000000ff
        /*0674*/ 	.word	0x00000070
        /*0678*/ 	.short	0x010a
        /*067a*/ 	.byte	0x15
	.zero		1


	//   ....[87]....
        /*067c*/ 	.word	0x00005060
        /*0680*/ 	.word	0x000000ff
        /*0684*/ 	.word	0x00000078
        /*0688*/ 	.short	0x010a
        /*068a*/ 	.byte	0x15
	.zero		1


	//   ....[88]....
        /*068c*/ 	.word	0x00005080
        /*0690*/ 	.word	0x000000ff
        /*0694*/ 	.word	0x00000080
        /*0698*/ 	.short	0x010a
        /*069a*/ 	.byte	0x15
	.zero		1


	//   ....[89]....
        /*069c*/ 	.word	0x000050c0
        /*06a0*/ 	.word	0x00000000
        /*06a4*/ 	.word	0x00000088
        /*06a8*/ 	.short	0x010a
        /*06aa*/ 	.byte	0xff
	.zero		1


	//   ....[90]....
        /*06ac*/ 	.word	0x000053d0
        /*06b0*/ 	.word	0x00000003
        /*06b4*/ 	.word	0x000000a0
        /*06b8*/ 	.short	0x010a
        /*06ba*/ 	.byte	0xff
	.zero		1


	//   ....[91]....
        /*06bc*/ 	.word	0x00005550
        /*06c0*/ 	.word	0x00000000
        /*06c4*/ 	.word	0x00000000
        /*06c8*/ 	.short	0x0101
        /*06ca*/ 	.byte	0xff
	.zero		1


	//   ....[92]....
        /*06cc*/ 	.word	0x000060c0
        /*06d0*/ 	.word	0x000000ff
        /*06d4*/ 	.word	0x00000050
        /*06d8*/ 	.short	0x010a
        /*06da*/ 	.byte	0x2c
	.zero		1


	//   ....[93]....
        /*06dc*/ 	.word	0x00006100
        /*06e0*/ 	.word	0x00000063
        /*06e4*/ 	.word	0x000000c0
        /*06e8*/ 	.short	0x010a
        /*06ea*/ 	.byte	0xff
	.zero		1


	//   ....[94]....
        /*06ec*/ 	.word	0x000061f0
        /*06f0*/ 	.word	0x000000ff
        /*06f4*/ 	.word	0x00000050
        /*06f8*/ 	.short	0x010a
        /*06fa*/ 	.byte	0x2c
	.zero		1


	//   ....[95]....
        /*06fc*/ 	.word	0x000062e0
        /*0700*/ 	.word	0x00000063
        /*0704*/ 	.word	0x000000c0
        /*0708*/ 	.short	0x010a
        /*070a*/ 	.byte	0xff
	.zero		1


	//   ....[96]....
        /*070c*/ 	.word	0x00006db0
        /*0710*/ 	.word	0x00000000
        /*0714*/ 	.word	0x00000000
        /*0718*/ 	.short	0x0101
        /*071a*/ 	.byte	0xff
	.zero		1


	//   ....[97]....
        /*071c*/ 	.word	0x00006dc0
        /*0720*/ 	.word	0x00000003
        /*0724*/ 	.word	0x00000050
        /*0728*/ 	.short	0x010a
        /*072a*/ 	.byte	0xff
	.zero		1


	//   ....[98]....
        /*072c*/ 	.word	0x00006ea0
        /*0730*/ 	.word	0x00000003
        /*0734*/ 	.word	0x00000050
        /*0738*/ 	.short	0x010a
        /*073a*/ 	.byte	0xff
	.zero		1


	//   ....[99]....
        /*073c*/ 	.word	0x00007a10
        /*0740*/ 	.word	0x0000003d
        /*0744*/ 	.word	0x00000000
        /*0748*/ 	.short	0x0101
        /*074a*/ 	.byte	0xff
	.zero		1


	//   ....[100]....
        /*074c*/ 	.word	0x00007a30
        /*0750*/ 	.word	0x0000003e
        /*0754*/ 	.word	0x00000050
        /*0758*/ 	.short	0x010a
        /*075a*/ 	.byte	0xff
	.zero		1


	//   ....[101]....
        /*075c*/ 	.word	0x00007b00
        /*0760*/ 	.word	0x0000003e
        /*0764*/ 	.word	0x00000050
        /*0768*/ 	.short	0x010a
        /*076a*/ 	.byte	0xff
	.zero		1


	//   ....[102]....
        /*076c*/ 	.word	0x00008670
        /*0770*/ 	.word	0x0000003d
        /*0774*/ 	.word	0x00000000
        /*0778*/ 	.short	0x0101
        /*077a*/ 	.byte	0xff
	.zero		1


	//   ....[103]....
        /*077c*/ 	.word	0x00008690
        /*0780*/ 	.word	0x0000003e
        /*0784*/ 	.word	0x00000050
        /*0788*/ 	.short	0x010a
        /*078a*/ 	.byte	0xff
	.zero		1


	//   ....[104]....
        /*078c*/ 	.word	0x00008760
        /*0790*/ 	.word	0x0000003e
        /*0794*/ 	.word	0x00000050
        /*0798*/ 	.short	0x010a
        /*079a*/ 	.byte	0xff
	.zero		1


	//   ....[105]....
        /*079c*/ 	.word	0x00008aa0
        /*07a0*/ 	.word	0x000000ff
        /*07a4*/ 	.word	0x00000000
        /*07a8*/ 	.short	0x0101
        /*07aa*/ 	.byte	0x04
	.zero		1


	//   ....[106]....
        /*07ac*/ 	.word	0x00009330
        /*07b0*/ 	.word	0x00000002
        /*07b4*/ 	.word	0x00000000
        /*07b8*/ 	.short	0x0101
        /*07ba*/ 	.byte	0xff
	.zero		1


	//   ....[107]....
        /*07bc*/ 	.word	0x000095c0
        /*07c0*/ 	.word	0x000000ff
        /*07c4*/ 	.word	0x00000000
        /*07c8*/ 	.short	0x0101
        /*07ca*/ 	.byte	0x04
	.zero		1


	//   ....[108]....
        /*07cc*/ 	.word	0x000095e0
        /*07d0*/ 	.word	0x00000003
        /*07d4*/ 	.word	0x00000110
        /*07d8*/ 	.short	0x010a
        /*07da*/ 	.byte	0xff
	.zero		1


	//   ....[109]....
        /*07dc*/ 	.word	0x00009640
        /*07e0*/ 	.word	0x00000000
        /*07e4*/ 	.word	0x00000028
        /*07e8*/ 	.short	0x010a
        /*07ea*/ 	.byte	0xff
	.zero		1


	//   ....[110]....
        /*07ec*/ 	.word	0x000096a0
        /*07f0*/ 	.word	0x00000000
        /*07f4*/ 	.word	0x00000028
        /*07f8*/ 	.short	0x010a
        /*07fa*/ 	.byte	0xff
	.zero		1


	//   ....[111]....
        /*07fc*/ 	.word	0x000096f0
        /*0800*/ 	.word	0x00000003
        /*0804*/ 	.word	0x000000a0
        /*0808*/ 	.short	0x010a
        /*080a*/ 	.byte	0xff
	.zero		1


	//   ....[112]....
        /*080c*/ 	.word	0x00009750
        /*0810*/ 	.word	0x00000000
        /*0814*/ 	.word	0x00000000
        /*0818*/ 	.short	0x010a
        /*081a*/ 	.byte	0xff
	.zero		1


	//   ....[113]....
        /*081c*/ 	.word	0x000097b0
        /*0820*/ 	.word	0x00000000
        /*0824*/ 	.word	0x00000000
        /*0828*/ 	.short	0x010a
        /*082a*/ 	.byte	0xff
	.zero		1


	//   ....[114]....
        /*082c*/ 	.word	0x00009810
        /*0830*/ 	.word	0x00000000
        /*0834*/ 	.word	0x00000000
        /*0838*/ 	.short	0x010a
        /*083a*/ 	.byte	0xff
	.zero		1


	//   ....[115]....
        /*083c*/ 	.word	0x00009870
        /*0840*/ 	.word	0x00000000
        /*0844*/ 	.word	0x00000000
        /*0848*/ 	.short	0x010a
        /*084a*/ 	.byte	0xff
	.zero		1


	//   ....[116]....
        /*084c*/ 	.word	0x000098c0
        /*0850*/ 	.word	0x00000002
        /*0854*/ 	.word	0x00000100
        /*0858*/ 	.short	0x010a
        /*085a*/ 	.byte	0xff
	.zero		1


	//   ....[117]....
        /*085c*/ 	.word	0x00009920
        /*0860*/ 	.word	0x00000002
        /*0864*/ 	.word	0x000000b0
        /*0868*/ 	.short	0x010a
        /*086a*/ 	.byte	0xff
	.zero		1


	//   ....[118]....
        /*086c*/ 	.word	0x00009970
        /*0870*/ 	.word	0x00000002
        /*0874*/ 	.word	0x000000a0
        /*0878*/ 	.short	0x010a
        /*087a*/ 	.byte	0xff
	.zero		1


	//   ....[119]....
        /*087c*/ 	.word	0x000099d0
        /*0880*/ 	.word	0x00000000
        /*0884*/ 	.word	0x000000b0
        /*0888*/ 	.short	0x010a
        /*088a*/ 	.byte	0xff
	.zero		1


	//   ....[120]....
        /*088c*/ 	.word	0x00009a20
        /*0890*/ 	.word	0x00000000
        /*0894*/ 	.word	0x000000a0
        /*0898*/ 	.short	0x010a
        /*089a*/ 	.byte	0xff
	.zero		1


	//   ....[121]....
        /*089c*/ 	.word	0x00009a80
        /*08a0*/ 	.word	0x00000003
        /*08a4*/ 	.word	0x000000e0
        /*08a8*/ 	.short	0x010a
        /*08aa*/ 	.byte	0xff
	.zero		1


	//   ....[122]....
        /*08ac*/ 	.word	0x00009ae0
        /*08b0*/ 	.word	0x00000000
        /*08b4*/ 	.word	0x00000000
        /*08b8*/ 	.short	0x010a
        /*08ba*/ 	.byte	0xff
	.zero		1


	//   ....[123]....
        /*08bc*/ 	.word	0x00009b40
        /*08c0*/ 	.word	0x00000000
        /*08c4*/ 	.word	0x00000000
        /*08c8*/ 	.short	0x010a
        /*08ca*/ 	.byte	0xff
	.zero		1


	//   ....[124]....
        /*08cc*/ 	.word	0x00009ba0
        /*08d0*/ 	.word	0x00000000
        /*08d4*/ 	.word	0x00000000
        /*08d8*/ 	.short	0x010a
        /*08da*/ 	.byte	0xff
	.zero		1


	//   ....[125]....
        /*08dc*/ 	.word	0x00009c00
        /*08e0*/ 	.word	0x00000000
        /*08e4*/ 	.word	0x00000000
        /*08e8*/ 	.short	0x010a
        /*08ea*/ 	.byte	0xff
	.zero		1


	//   ....[126]....
        /*08ec*/ 	.word	0x00009c60
        /*08f0*/ 	.word	0x00000000
        /*08f4*/ 	.word	0x00000000
        /*08f8*/ 	.short	0x010a
        /*08fa*/ 	.byte	0xff
	.zero		1


	//   ....[127]....
        /*08fc*/ 	.word	0x00009cb0
        /*0900*/ 	.word	0x0000000c
        /*0904*/ 	.word	0x000000a0
        /*0908*/ 	.short	0x010a
        /*090a*/ 	.byte	0xff
	.zero		1


	//   ....[128]....
        /*090c*/ 	.word	0x00009d10
        /*0910*/ 	.word	0x00000000
        /*0914*/ 	.word	0x00000098
        /*0918*/ 	.short	0x010a
        /*091a*/ 	.byte	0xff
	.zero		1


	//   ....[129]....
        /*091c*/ 	.word	0x00009d70
        /*0920*/ 	.word	0x00000000
        /*0924*/ 	.word	0x00000070
        /*0928*/ 	.short	0x010a
        /*092a*/ 	.byte	0xff
	.zero		1


	//   ....[130]....
        /*092c*/ 	.word	0x00009dd0
        /*0930*/ 	.word	0x00000000
        /*0934*/ 	.word	0x00000078
        /*0938*/ 	.short	0x010a
        /*093a*/ 	.byte	0xff
	.zero		1


	//   ....[131]....
        /*093c*/ 	.word	0x00009e30
        /*0940*/ 	.word	0x00000000
        /*0944*/ 	.word	0x00000080
        /*0948*/ 	.short	0x010a
        /*094a*/ 	.byte	0xff
	.zero		1


	//   ....[132]....
        /*094c*/ 	.word	0x00009e90
        /*0950*/ 	.word	0x00000000
        /*0954*/ 	.word	0x00000088
        /*0958*/ 	.short	0x010a
        /*095a*/ 	.byte	0xff
	.zero		1


	//   ....[133]....
        /*095c*/ 	.word	0x00009ef0
        /*0960*/ 	.word	0x00000000
        /*0964*/ 	.word	0x00000070
        /*0968*/ 	.short	0x010a
        /*096a*/ 	.byte	0xff
	.zero		1


	//   ....[134]....
        /*096c*/ 	.word	0x00009f50
        /*0970*/ 	.word	0x00000000
        /*0974*/ 	.word	0x00000078
        /*0978*/ 	.short	0x010a
        /*097a*/ 	.byte	0xff
	.zero		1


	//   ....[135]....
        /*097c*/ 	.word	0x00009fb0
        /*0980*/ 	.word	0x00000000
        /*0984*/ 	.word	0x00000080
        /*0988*/ 	.short	0x010a
        /*098a*/ 	.byte	0xff
	.zero		1


	//   ....[136]....
        /*098c*/ 	.word	0x0000a000
        /*0990*/ 	.word	0x00000003
        /*0994*/ 	.word	0x000000a0
        /*0998*/ 	.short	0x010a
        /*099a*/ 	.byte	0xff
	.zero		1


	//   ....[137]....
        /*099c*/ 	.word	0x0000a060
        /*09a0*/ 	.word	0x00000002
        /*09a4*/ 	.word	0x00000050
        /*09a8*/ 	.short	0x010a
        /*09aa*/ 	.byte	0xff
	.zero		1


	//   ....[138]....
        /*09ac*/ 	.word	0x0000a0b0
        /*09b0*/ 	.word	0x00000063
        /*09b4*/ 	.word	0x000000c0
        /*09b8*/ 	.short	0x010a
        /*09ba*/ 	.byte	0xff
	.zero		1


	//   ....[139]....
        /*09bc*/ 	.word	0x0000a100
        /*09c0*/ 	.word	0x00000003
        /*09c4*/ 	.word	0x00000050
        /*09c8*/ 	.short	0x010a
        /*09ca*/ 	.byte	0xff
	.zero		1


	//   ....[140]....
        /*09cc*/ 	.word	0x0000a150
        /*09d0*/ 	.word	0x0000003e
        /*09d4*/ 	.word	0x00000050
        /*09d8*/ 	.short	0x010a
        /*09da*/ 	.byte	0xff
	.zero		1


	//   ....[141]....
        /*09dc*/ 	.word	0x0000a1a0
        /*09e0*/ 	.word	0x0000003e
        /*09e4*/ 	.word	0x00000050
        /*09e8*/ 	.short	0x010a
        /*09ea*/ 	.byte	0xff
	.zero		1


	//----- nvinfo : EIATTR_NUM_MBARRIERS
	.align		4
.L_47:
        /*09ec*/ 	.byte	0x03, 0x38
        /*09ee*/ 	.short	0x0024


	//----- nvinfo : EIATTR_EXIT_INSTR_OFFSETS
	.align		4
        /*09f0*/ 	.byte	0x04, 0x1c
        /*09f2*/ 	.short	(.L_49 - .L_48)


	//   ....[0]....
.L_48:
        /*09f4*/ 	.word	0x00002b30


	//   ....[1]....
        /*09f8*/ 	.word	0x00003020


	//   ....[2]....
        /*09fc*/ 	.word	0x00003080


	//   ....[3]....
        /*0a00*/ 	.word	0x00003f90


	//   ....[4]....
        /*0a04*/ 	.word	0x000050f0


	//   ....[5]....
        /*0a08*/ 	.word	0x00005130


	//   ....[6]....
        /*0a0c*/ 	.word	0x000094b0


	//   ....[7]....
        /*0a10*/ 	.word	0x00009530


	//   ....[8]....
        /*0a14*/ 	.word	0x00009560


	//   ....[9]....
        /*0a18*/ 	.word	0x000095d0


	//----- nvinfo : EIATTR_MAX_THREADS
	.align		4
.L_49:
        /*0a1c*/ 	.byte	0x04, 0x05
        /*0a1e*/ 	.short	(.L_51 - .L_50)
.L_50:
        /*0a20*/ 	.word	0x00000100
        /*0a24*/ 	.word	0x00000001
        /*0a28*/ 	.word	0x00000001


	//----- nvinfo : EIATTR_CRS_STACK_SIZE
	.align		4
.L_51:
        /*0a2c*/ 	.byte	0x04, 0x1e
        /*0a2e*/ 	.short	(.L_53 - .L_52)
.L_52:
        /*0a30*/ 	.word	0x00000000


	//----- nvinfo : EIATTR_CBANK_PARAM_SIZE
	.align		4
.L_53:
        /*0a34*/ 	.byte	0x03, 0x19
        /*0a36*/ 	.short	0x0800


	//----- nvinfo : EIATTR_PARAM_CBANK
	.align		4
        /*0a38*/ 	.byte	0x04, 0x0a
        /*0a3a*/ 	.short	(.L_55 - .L_54)
	.align		4
.L_54:
        /*0a3c*/ 	.word	index@(.nv.constant0._ZN7cutlass13device_kernelINS_4gemm6kernel13GemmUniversalIN4cute5tupleIJiiiiEEENS1_10collective13CollectiveMmaINS1_35MainloopSm100TmaUmmaWarpSpecializedILi5ELi2ELi4ENS5_IJNS4_1CILi1EEENSA_ILi8EEESB_EEEEENS5_IJNSA_ILi128EEESF_NSA_ILi64EEEEEENS_6half_tENS5_IJlSB_lEEESI_SJ_NS4_8TiledMMAINS4_8MMA_AtomIJNS4_20SM100_MMA_F16BF16_SSISI_SI_fLi128ELi128ELNS4_4UMMA5MajorE0ELSO_0ELNSN_7ScaleInE0ELSP_0EEEEEENS4_6LayoutINS5_IJSB_SB_SB_EEENS5_IJNSA_ILi0EEESU_SU_EEEEENS5_IJNS4_10UnderscoreESX_SX_EEEEENS4_23SM90_TMA_LOAD_MULTICASTENS4_14ComposedLayoutINS4_7SwizzleILi3ELi4ELi3EEENS4_18smem_ptr_flag_bitsILi16EEENSS_INS5_IJSC_SG_EEENS5_IJSG_SB_EEEEEEEvNS4_8identityENS4_13SM90_TMA_LOADES19_vS1A_EENS_8epilogue10collective18CollectiveEpilogueINS1D_23Sm100TmaWarpSpecializedILi4ELi2ELi32ELb1ELb0EEEJSH_NS5_IJNSS_ISF_SB_EENSS_INSA_ILi32EEESB_EEEEESI_SJ_SI_SJ_NS1D_6fusion15FusionCallbacksIS1H_NS1M_17LinearCombinationISI_fSI_fLNS_15FloatRoundStyleE2EEESH_S1L_JEEENS4_5SM1004TMEM4LOAD26SM100_TMEM_LOAD_32dp32b32xES1B_NS11_INS12_ILi2ELi4ELi3EEES15_NSS_INS5_IJSC_S1J_EEENS5_IJS1J_SB_EEEEEEENS4_39AutoVectorizingCopyWithAssumedAlignmentILi128EEENS4_14SM90_TMA_STOREES20_S22_S22_EEEvvEEEEvNT_6ParamsE)
        /*0a40*/ 	.short	0x0380
        /*0a42*/ 	.short	0x0800


	//----- nvinfo : EIATTR_SW_WAR
	.align		4
.L_55:
        /*0a44*/ 	.byte	0x04, 0x36
        /*0a46*/ 	.short	(.L_57 - .L_56)
.L_56:
        /*0a48*/ 	.word	0x00000008
.L_57:


//--------------------- .nv.callgraph             --------------------------
	.section	.nv.callgraph,"",@"SHT_CUDA_CALLGRAPH"
	.align	4
	.sectionentsize	8
	.align		4
        /*0000*/ 	.word	0x00000000
	.align		4
        /*0004*/ 	.word	0xffffffff
	.align		4
        /*0008*/ 	.word	index@(_ZN7cutlass13device_kernelINS_4gemm6kernel13GemmUniversalIN4cute5tupleIJiiiiEEENS1_10collective13CollectiveMmaINS1_35MainloopSm100TmaUmmaWarpSpecializedILi5ELi2ELi4ENS5_IJNS4_1CILi1EEENSA_ILi8EEESB_EEEEENS5_IJNSA_ILi128EEESF_NSA_ILi64EEEEEENS_6half_tENS5_IJlSB_lEEESI_SJ_NS4_8TiledMMAINS4_8MMA_AtomIJNS4_20SM100_MMA_F16BF16_SSISI_SI_fLi128ELi128ELNS4_4UMMA5MajorE0ELSO_0ELNSN_7ScaleInE0ELSP_0EEEEEENS4_6LayoutINS5_IJSB_SB_SB_EEENS5_IJNSA_ILi0EEESU_SU_EEEEENS5_IJNS4_10UnderscoreESX_SX_EEEEENS4_23SM90_TMA_LOAD_MULTICASTENS4_14ComposedLayoutINS4_7SwizzleILi3ELi4ELi3EEENS4_18smem_ptr_flag_bitsILi16EEENSS_INS5_IJSC_SG_EEENS5_IJSG_SB_EEEEEEEvNS4_8identityENS4_13SM90_TMA_LOADES19_vS1A_EENS_8epilogue10collective18CollectiveEpilogueINS1D_23Sm100TmaWarpSpecializedILi4ELi2ELi32ELb1ELb0EEEJSH_NS5_IJNSS_ISF_SB_EENSS_INSA_ILi32EEESB_EEEEESI_SJ_SI_SJ_NS1D_6fusion15FusionCallbacksIS1H_NS1M_17LinearCombinationISI_fSI_fLNS_15FloatRoundStyleE2EEESH_S1L_JEEENS4_5SM1004TMEM4LOAD26SM100_TMEM_LOAD_32dp32b32xES1B_NS11_INS12_ILi2ELi4ELi3EEES15_NSS_INS5_IJSC_S1J_EEENS5_IJS1J_SB_EEEEEEENS4_39AutoVectorizingCopyWithAssumedAlignmentILi128EEENS4_14SM90_TMA_STOREES20_S22_S22_EEEvvEEEEvNT_6ParamsE)
	.align		4
        /*000c*/ 	.word	index@(__assertfail)
	.align		4
        /*0010*/ 	.word	0x00000000
	.align		4
        /*0014*/ 	.word	0xfffffffe
	.align		4
        /*0018*/ 	.word	0x00000000
	.align		4
        /*001c*/ 	.word	0xfffffffd
	.align		4
        /*0020*/ 	.word	0x00000000
	.align		4
        /*0024*/ 	.word	0xfffffffc


//--------------------- .nv.constant4             --------------------------
	.section	.nv.constant4,"a",@progbits
	.align	8
	.align		8
.nv.constant4:
        /*0000*/ 	.dword	__assertfail
	.align		8
        /*0008*/ 	.dword	__unnamed_1
	.align		8
        /*0010*/ 	.dword	__unnamed_2
	.align		8
        /*0018*/ 	.dword	_ZN40_INTERNAL_0c54117f_4_k_cu_b8964787_393674cuda3std3__45__cpo5beginE
	.align		8
        /*0020*/ 	.dword	_ZN40_INTERNAL_0c54117f_4_k_cu_b8964787_393674cuda3std3__45__cpo3endE
	.align		8
        /*0028*/ 	.dword	_ZN40_INTERNAL_0c54117f_4_k_cu_b8964787_393674cuda3std3__45__cpo6cbeginE
	.align		8
        /*0030*/ 	.dword	_ZN40_INTERNAL_0c54117f_4_k_cu_b8964787_393674cuda3std3__45__cpo4cendE
	.align		8
        /*0038*/ 	.dword	_ZN40_INTERNAL_0c54117f_4_k_cu_b8964787_393674cuda3std3__442_GLOBAL__N__0c54117f_4_k_cu_b8964787_393676ignoreE
	.align		8
        /*0040*/ 	.dword	_ZN40_INTERNAL_0c54117f_4_k_cu_b8964787_393674cuda3std3__419piecewise_constructE
	.align		8
        /*0048*/ 	.dword	_ZN40_INTERNAL_0c54117f_4_k_cu_b8964787_393674cuda3std3__48in_placeE
	.align		8
        /*0050*/ 	.dword	_ZN40_INTERNAL_0c54117f_4_k_cu_b8964787_393674cuda3std6ranges3__45__cpo4swapE
	.align		8
        /*0058*/ 	.dword	_ZN40_INTERNAL_0c54117f_4_k_cu_b8964787_393674cuda3std6ranges3__45__cpo9iter_moveE
	.align		8
        /*0060*/ 	.dword	_ZN40_INTERNAL_0c54117f_4_k_cu_b8964787_393674cute7productE
	.align		8
        /*0068*/ 	.dword	_ZN40_INTERNAL_0c54117f_4_k_cu_b8964787_393674cute1_E
	.align		8
        /*0070*/ 	.dword	$str$25
	.align		8
        /*0078*/ 	.dword	$str$26
	.align		8
        /*0080*/ 	.dword	$str$27
	.align		8
        /*0088*/ 	.dword	$str$28


//--------------------- .text._ZN7cutlass13device_kernelINS_4gemm6kernel13GemmUniversalIN4cute5tupleIJiiiiEEENS1_10collective13CollectiveMmaINS1_35MainloopSm100TmaUmmaWarpSpecializedILi5ELi2ELi4ENS5_IJNS4_1CILi1EEENSA_ILi8EEESB_EEEEENS5_IJNSA_ILi128EEESF_NSA_ILi64EEEEEENS_6half_tENS5_IJlSB_lEEESI_SJ_NS4_8TiledMMAINS4_8MMA_AtomIJNS4_20SM100_MMA_F16BF16_SSISI_SI_fLi128ELi128ELNS4_4UMMA5MajorE0ELSO_0ELNSN_7ScaleInE0ELSP_0EEEEEENS4_6LayoutINS5_IJSB_SB_SB_EEENS5_IJNSA_ILi0EEESU_SU_EEEEENS5_IJNS4_10UnderscoreESX_SX_EEEEENS4_23SM90_TMA_LOAD_MULTICASTENS4_14ComposedLayoutINS4_7SwizzleILi3ELi4ELi3EEENS4_18smem_ptr_flag_bitsILi16EEENSS_INS5_IJSC_SG_EEENS5_IJSG_SB_EEEEEEEvNS4_8identityENS4_13SM90_TMA_LOADES19_vS1A_EENS_8epilogue10collective18CollectiveEpilogueINS1D_23Sm100TmaWarpSpecializedILi4ELi2ELi32ELb1ELb0EEEJSH_NS5_IJNSS_ISF_SB_EENSS_INSA_ILi32EEESB_EEEEESI_SJ_SI_SJ_NS1D_6fusion15FusionCallbacksIS1H_NS1M_17LinearCombinationISI_fSI_fLNS_15FloatRoundStyleE2EEESH_S1L_JEEENS4_5SM1004TMEM4LOAD26SM100_TMEM_LOAD_32dp32b32xES1B_NS11_INS12_ILi2ELi4ELi3EEES15_NSS_INS5_IJSC_S1J_EEENS5_IJS1J_SB_EEEEEEENS4_39AutoVectorizingCopyWithAssumedAlignmentILi128EEENS4_14SM90_TMA_STOREES20_S22_S22_EEEvvEEEEvNT_6ParamsE --------------------------
	.section	.text._ZN7cutlass13device_kernelINS_4gemm6kernel13GemmUniversalIN4cute5tupleIJiiiiEEENS1_10collective13CollectiveMmaINS1_35MainloopSm100TmaUmmaWarpSpecializedILi5ELi2ELi4ENS5_IJNS4_1CILi1EEENSA_ILi8EEESB_EEEEENS5_IJNSA_ILi128EEESF_NSA_ILi64EEEEEENS_6half_tENS5_IJlSB_lEEESI_SJ_NS4_8TiledMMAINS4_8MMA_AtomIJNS4_20SM100_MMA_F16BF16_SSISI_SI_fLi128ELi128ELNS4_4UMMA5MajorE0ELSO_0ELNSN_7ScaleInE0ELSP_0EEEEEENS4_6LayoutINS5_IJSB_SB_SB_EEENS5_IJNSA_ILi0EEESU_SU_EEEEENS5_IJNS4_10UnderscoreESX_SX_EEEEENS4_23SM90_TMA_LOAD_MULTICASTENS4_14ComposedLayoutINS4_7SwizzleILi3ELi4ELi3EEENS4_18smem_ptr_flag_bitsILi16EEENSS_INS5_IJSC_SG_EEENS5_IJSG_SB_EEEEEEEvNS4_8identityENS4_13SM90_TMA_LOADES19_vS1A_EENS_8epilogue10collective18CollectiveEpilogueINS1D_23Sm100TmaWarpSpecializedILi4ELi2ELi32ELb1ELb0EEEJSH_NS5_IJNSS_ISF_SB_EENSS_INSA_ILi32EEESB_EEEEESI_SJ_SI_SJ_NS1D_6fusion15FusionCallbacksIS1H_NS1M_17LinearCombinationISI_fSI_fLNS_15FloatRoundStyleE2EEESH_S1L_JEEENS4_5SM1004TMEM4LOAD26SM100_TMEM_LOAD_32dp32b32xES1B_NS11_INS12_ILi2ELi4ELi3EEES15_NSS_INS5_IJSC_S1J_EEENS5_IJS1J_SB_EEEEEEENS4_39AutoVectorizingCopyWithAssumedAlignmentILi128EEENS4_14SM90_TMA_STOREES20_S22_S22_EEEvvEEEEvNT_6ParamsE,"ax",@progbits
	.align	128
.text._ZN7cutlass13device_kernelINS_4gemm6kernel13GemmUniversalIN4cute5tupleIJiiiiEEENS1_10collective13CollectiveMmaINS1_35MainloopSm100TmaUmmaWarpSpecializedILi5ELi2ELi4ENS5_IJNS4_1CILi1EEENSA_ILi8EEESB_EEEEENS5_IJNSA_ILi128EEESF_NSA_ILi64EEEEEENS_6half_tENS5_IJlSB_lEEESI_SJ_NS4_8TiledMMAINS4_8MMA_AtomIJNS4_20SM100_MMA_F16BF16_SSISI_SI_fLi128ELi128ELNS4_4UMMA5MajorE0ELSO_0ELNSN_7ScaleInE0ELSP_0EEEEEENS4_6LayoutINS5_IJSB_SB_SB_EEENS5_IJNSA_ILi0EEESU_SU_EEEEENS5_IJNS4_10UnderscoreESX_SX_EEEEENS4_23SM90_TMA_LOAD_MULTICASTENS4_14ComposedLayoutINS4_7SwizzleILi3ELi4ELi3EEENS4_18smem_ptr_flag_bitsILi16EEENSS_INS5_IJSC_SG_EEENS5_IJSG_SB_EEEEEEEvNS4_8identityENS4_13SM90_TMA_LOADES19_vS1A_EENS_8epilogue10collective18CollectiveEpilogueINS1D_23Sm100TmaWarpSpecializedILi4ELi2ELi32ELb1ELb0EEEJSH_NS5_IJNSS_ISF_SB_EENSS_INSA_ILi32EEESB_EEEEESI_SJ_SI_SJ_NS1D_6fusion15FusionCallbacksIS1H_NS1M_17LinearCombinationISI_fSI_fLNS_15FloatRoundStyleE2EEESH_S1L_JEEENS4_5SM1004TMEM4LOAD26SM100_TMEM_LOAD_32dp32b32xES1B_NS11_INS12_ILi2ELi4ELi3EEES15_NSS_INS5_IJSC_S1J_EEENS5_IJS1J_SB_EEEEEEENS4_39AutoVectorizingCopyWithAssumedAlignmentILi128EEENS4_14SM90_TMA_STOREES20_S22_S22_EEEvvEEEEvNT_6ParamsE:
        .type           _ZN7cutlass13device_kernelINS_4gemm6kernel13GemmUniversalIN4cute5tupleIJiiiiEEENS1_10collective13CollectiveMmaINS1_35MainloopSm100TmaUmmaWarpSpecializedILi5ELi2ELi4ENS5_IJNS4_1CILi1EEENSA_ILi8EEESB_EEEEENS5_IJNSA_ILi128EEESF_NSA_ILi64EEEEEENS_6half_tENS5_IJlSB_lEEESI_SJ_NS4_8TiledMMAINS4_8MMA_AtomIJNS4_20SM100_MMA_F16BF16_SSISI_SI_fLi128ELi128ELNS4_4UMMA5MajorE0ELSO_0ELNSN_7ScaleInE0ELSP_0EEEEEENS4_6LayoutINS5_IJSB_SB_SB_EEENS5_IJNSA_ILi0EEESU_SU_EEEEENS5_IJNS4_10UnderscoreESX_SX_EEEEENS4_23SM90_TMA_LOAD_MULTICASTENS4_14ComposedLayoutINS4_7SwizzleILi3ELi4ELi3EEENS4_18smem_ptr_flag_bitsILi16EEENSS_INS5_IJSC_SG_EEENS5_IJSG_SB_EEEEEEEvNS4_8identityENS4_13SM90_TMA_LOADES19_vS1A_EENS_8epilogue10collective18CollectiveEpilogueINS1D_23Sm100TmaWarpSpecializedILi4ELi2ELi32ELb1ELb0EEEJSH_NS5_IJNSS_ISF_SB_EENSS_INSA_ILi32EEESB_EEEEESI_SJ_SI_SJ_NS1D_6fusion15FusionCallbacksIS1H_NS1M_17LinearCombinationISI_fSI_fLNS_15FloatRoundStyleE2EEESH_S1L_JEEENS4_5SM1004TMEM4LOAD26SM100_TMEM_LOAD_32dp32b32xES1B_NS11_INS12_ILi2ELi4ELi3EEES15_NSS_INS5_IJSC_S1J_EEENS5_IJS1J_SB_EEEEEEENS4_39AutoVectorizingCopyWithAssumedAlignmentILi128EEENS4_14SM90_TMA_STOREES20_S22_S22_EEEvvEEEEvNT_6ParamsE,@function
        .size           _ZN7cutlass13device_kernelINS_4gemm6kernel13GemmUniversalIN4cute5tupleIJiiiiEEENS1_10collective13CollectiveMmaINS1_35MainloopSm100TmaUmmaWarpSpecializedILi5ELi2ELi4ENS5_IJNS4_1CILi1EEENSA_ILi8EEESB_EEEEENS5_IJNSA_ILi128EEESF_NSA_ILi64EEEEEENS_6half_tENS5_IJlSB_lEEESI_SJ_NS4_8TiledMMAINS4_8MMA_AtomIJNS4_20SM100_MMA_F16BF16_SSISI_SI_fLi128ELi128ELNS4_4UMMA5MajorE0ELSO_0ELNSN_7ScaleInE0ELSP_0EEEEEENS4_6LayoutINS5_IJSB_SB_SB_EEENS5_IJNSA_ILi0EEESU_SU_EEEEENS5_IJNS4_10UnderscoreESX_SX_EEEEENS4_23SM90_TMA_LOAD_MULTICASTENS4_14ComposedLayoutINS4_7SwizzleILi3ELi4ELi3EEENS4_18smem_ptr_flag_bitsILi16EEENSS_INS5_IJSC_SG_EEENS5_IJSG_SB_EEEEEEEvNS4_8identityENS4_13SM90_TMA_LOADES19_vS1A_EENS_8epilogue10collective18CollectiveEpilogueINS1D_23Sm100TmaWarpSpecializedILi4ELi2ELi32ELb1ELb0EEEJSH_NS5_IJNSS_ISF_SB_EENSS_INSA_ILi32EEESB_EEEEESI_SJ_SI_SJ_NS1D_6fusion15FusionCallbacksIS1H_NS1M_17LinearCombinationISI_fSI_fLNS_15FloatRoundStyleE2EEESH_S1L_JEEENS4_5SM1004TMEM4LOAD26SM100_TMEM_LOAD_32dp32b32xES1B_NS11_INS12_ILi2ELi4ELi3EEES15_NSS_INS5_IJSC_S1J_EEENS5_IJS1J_SB_EEEEEEENS4_39AutoVectorizingCopyWithAssumedAlignmentILi128EEENS4_14SM90_TMA_STOREES20_S22_S22_EEEvvEEEEvNT_6ParamsE,(.L_x_186 - _ZN7cutlass13device_kernelINS_4gemm6kernel13GemmUniversalIN4cute5tupleIJiiiiEEENS1_10collective13CollectiveMmaINS1_35MainloopSm100TmaUmmaWarpSpecializedILi5ELi2ELi4ENS5_IJNS4_1CILi1EEENSA_ILi8EEESB_EEEEENS5_IJNSA_ILi128EEESF_NSA_ILi64EEEEEENS_6half_tENS5_IJlSB_lEEESI_SJ_NS4_8TiledMMAINS4_8MMA_AtomIJNS4_20SM100_MMA_F16BF16_SSISI_SI_fLi128ELi128ELNS4_4UMMA5MajorE0ELSO_0ELNSN_7ScaleInE0ELSP_0EEEEEENS4_6LayoutINS5_IJSB_SB_SB_EEENS5_IJNSA_ILi0EEESU_SU_EEEEENS5_IJNS4_10UnderscoreESX_SX_EEEEENS4_23SM90_TMA_LOAD_MULTICASTENS4_14ComposedLayoutINS4_7SwizzleILi3ELi4ELi3EEENS4_18smem_ptr_flag_bitsILi16EEENSS_INS5_IJSC_SG_EEENS5_IJSG_SB_EEEEEEEvNS4_8identityENS4_13SM90_TMA_LOADES19_vS1A_EENS_8epilogue10collective18CollectiveEpilogueINS1D_23Sm100TmaWarpSpecializedILi4ELi2ELi32ELb1ELb0EEEJSH_NS5_IJNSS_ISF_SB_EENSS_INSA_ILi32EEESB_EEEEESI_SJ_SI_SJ_NS1D_6fusion15FusionCallbacksIS1H_NS1M_17LinearCombinationISI_fSI_fLNS_15FloatRoundStyleE2EEESH_S1L_JEEENS4_5SM1004TMEM4LOAD26SM100_TMEM_LOAD_32dp32b32xES1B_NS11_INS12_ILi2ELi4ELi3EEES15_NSS_INS5_IJSC_S1J_EEENS5_IJS1J_SB_EEEEEEENS4_39AutoVectorizingCopyWithAssumedAlignmentILi128EEENS4_14SM90_TMA_STOREES20_S22_S22_EEEvvEEEEvNT_6ParamsE)
        .other          _ZN7cutlass13device_kernelINS_4gemm6kernel13GemmUniversalIN4cute5tupleIJiiiiEEENS1_10collective13CollectiveMmaINS1_35MainloopSm100TmaUmmaWarpSpecializedILi5ELi2ELi4ENS5_IJNS4_1CILi1EEENSA_ILi8EEESB_EEEEENS5_IJNSA_ILi128EEESF_NSA_ILi64EEEEEENS_6half_tENS5_IJlSB_lEEESI_SJ_NS4_8TiledMMAINS4_8MMA_AtomIJNS4_20SM100_MMA_F16BF16_SSISI_SI_fLi128ELi128ELNS4_4UMMA5MajorE0ELSO_0ELNSN_7ScaleInE0ELSP_0EEEEEENS4_6LayoutINS5_IJSB_SB_SB_EEENS5_IJNSA_ILi0EEESU_SU_EEEEENS5_IJNS4_10UnderscoreESX_SX_EEEEENS4_23SM90_TMA_LOAD_MULTICASTENS4_14ComposedLayoutINS4_7SwizzleILi3ELi4ELi3EEENS4_18smem_ptr_flag_bitsILi16EEENSS_INS5_IJSC_SG_EEENS5_IJSG_SB_EEEEEEEvNS4_8identityENS4_13SM90_TMA_LOADES19_vS1A_EENS_8epilogue10collective18CollectiveEpilogueINS1D_23Sm100TmaWarpSpecializedILi4ELi2ELi32ELb1ELb0EEEJSH_NS5_IJNSS_ISF_SB_EENSS_INSA_ILi32EEESB_EEEEESI_SJ_SI_SJ_NS1D_6fusion15FusionCallbacksIS1H_NS1M_17LinearCombinationISI_fSI_fLNS_15FloatRoundStyleE2EEESH_S1L_JEEENS4_5SM1004TMEM4LOAD26SM100_TMEM_LOAD_32dp32b32xES1B_NS11_INS12_ILi2ELi4ELi3EEES15_NSS_INS5_IJSC_S1J_EEENS5_IJS1J_SB_EEEEEEENS4_39AutoVectorizingCopyWithAssumedAlignmentILi128EEENS4_14SM90_TMA_STOREES20_S22_S22_EEEvvEEEEvNT_6ParamsE,@"STO_CUDA_ENTRY STV_DEFAULT"
_ZN7cutlass13device_kernelINS_4gemm6kernel13GemmUniversalIN4cute5tupleIJiiiiEEENS1_10collective13CollectiveMmaINS1_35MainloopSm100TmaUmmaWarpSpecializedILi5ELi2ELi4ENS5_IJNS4_1CILi1EEENSA_ILi8EEESB_EEEEENS5_IJNSA_ILi128EEESF_NSA_ILi64EEEEEENS_6half_tENS5_IJlSB_lEEESI_SJ_NS4_8TiledMMAINS4_8MMA_AtomIJNS4_20SM100_MMA_F16BF16_SSISI_SI_fLi128ELi128ELNS4_4UMMA5MajorE0ELSO_0ELNSN_7ScaleInE0ELSP_0EEEEEENS4_6LayoutINS5_IJSB_SB_SB_EEENS5_IJNSA_ILi0EEESU_SU_EEEEENS5_IJNS4_10UnderscoreESX_SX_EEEEENS4_23SM90_TMA_LOAD_MULTICASTENS4_14ComposedLayoutINS4_7SwizzleILi3ELi4ELi3EEENS4_18smem_ptr_flag_bitsILi16EEENSS_INS5_IJSC_SG_EEENS5_IJSG_SB_EEEEEEEvNS4_8identityENS4_13SM90_TMA_LOADES19_vS1A_EENS_8epilogue10collective18CollectiveEpilogueINS1D_23Sm100TmaWarpSpecializedILi4ELi2ELi32ELb1ELb0EEEJSH_NS5_IJNSS_ISF_SB_EENSS_INSA_ILi32EEESB_EEEEESI_SJ_SI_SJ_NS1D_6fusion15FusionCallbacksIS1H_NS1M_17LinearCombinationISI_fSI_fLNS_15FloatRoundStyleE2EEESH_S1L_JEEENS4_5SM1004TMEM4LOAD26SM100_TMEM_LOAD_32dp32b32xES1B_NS11_INS12_ILi2ELi4ELi3EEES15_NSS_INS5_IJSC_S1J_EEENS5_IJS1J_SB_EEEEEEENS4_39AutoVectorizingCopyWithAssumedAlignmentILi128EEENS4_14SM90_TMA_STOREES20_S22_S22_EEEvvEEEEvNT_6ParamsE:
[----:B------:R-:W1:Y:S01]  /*0000*/  LDC R1, c[0x0][0x37c] ;  /* 0x0000df00ff017b82 */ /* 0x000e620000000800 */
[----:B------:R-:W2:Y:S01]  /*0010*/  S2R R94, SR_TID.X ;  /* 0x00000000005e7919 */ /* 0x000ea20000002100 */
[----:B------:R-:W3:Y:S01]  /*0020*/  LDCU.64 UR8, c[0x0][0x890] ;  /* 0x00011200ff0877ac */ /* 0x000ee20008000a00 */
[----:B------:R-:W-:Y:S02]  /*0030*/  PRMT R80, RZ, 0x7610, R80 ;  /* 0x00007610ff507816 */ /* 0x000fe40000000050 */
[----:B------:R-:W-:Y:S01]  /*0040*/  ELECT P3, URZ, PT ;  /* 0x0000000000ff782f */ /* 0x000fe20003860000 */
[----:B---3--:R-:W-:-:S04]  /*0050*/  UISETP.NE.U32.AND UP0, UPT, UR8, URZ, UPT ;  /* 0x000000ff0800728c */ /* 0x008fc8000bf05070 */
[----:B------:R-:W-:Y:S01]  /*0060*/  UISETP.NE.AND.EX UP0, UPT, UR9, URZ, UPT, UP0 ;  /* 0x000000ff0900728c */ /* 0x000fe2000bf05300 */
[----:B--2---:R-:W-:-:S05]  /*0070*/  SHF.R.U32.HI R81, RZ, 0x5, R94 ;  /* 0x00000005ff517819 */ /* 0x004fca000001165e */
[----:B------:R-:W2:Y:S02]  /*0080*/  SHFL.IDX PT, R0, R81, RZ, 0x1f ;  /* 0x00001fff51007589 */ /* 0x000ea400000e0000 */
[----:B--2---:R-:W-:Y:S01]  /*0090*/  R2UR UR17, R0 ;  /* 0x00000000001172ca */ /* 0x004fe200000e0000 */
[----:B-1----:R-:W-:-:S14]  /*00a0*/  BRA.U UP0, `(.L_x_0) ;  /* 0x0000000100307547 */ /* 0x002fdc000b800000 */
[----:B------:R-:W1:Y:S02]  /*00b0*/  LDCU.64 UR4, c[0x0][0x888] ;  /* 0x00011100ff0477ac */ /* 0x000e640008000a00 */
[----:B-1----:R-:W-:-:S04]  /*00c0*/  UISETP.NE.U32.AND UP0, UPT, UR4, URZ, UPT ;  /* 0x000000ff0400728c */ /* 0x002fc8000bf05070 */
[----:B------:R-:W-:-:S09]  /*00d0*/  UISETP.NE.AND.EX UP0, UPT, UR5, URZ, UPT, UP0 ;  /* 0x000000ff0500728c */ /* 0x000fd2000bf05300 */
[----:B------:R-:W-:Y:S05]  /*00e0*/  BRA.U !UP0, `(.L_x_1) ;  /* 0x0000000108147547 */ /* 0x000fea000b800000 */
[----:B------:R-:W1:Y:S01]  /*00f0*/  LDC.64 R2, c[0x0][0x888] ;  /* 0x00022200ff027b82 */ /* 0x000e620000000a00 */
[----:B------:R-:W1:Y:S02]  /*0100*/  LDCU.64 UR4, c[0x0][0x358] ;  /* 0x00006b00ff0477ac */ /* 0x000e640008000a00 */
[----:B-1----:R1:W5:Y:S01]  /*0110*/  LDG.E R41, desc[UR4][R2.64] ;  /* 0x0000000402297981 */ /* 0x002362000c1e1900 */
[----:B------:R-:W-:Y:S01]  /*0120*/  HFMA2 R80, -RZ, RZ, 0, 5.9604644775390625e-08 ;  /* 0x00000001ff507431 */ /* 0x000fe200000001ff */
[----:B------:R-:W-:Y:S05]  /*0130*/  BRA `(.L_x_0) ;  /* 0x00000000000c7947 */ /* 0x000fea0003800000 */
.L_x_1:
[----:B------:R-:W1:Y:S01]  /*0140*/  LDCU UR4, c[0x0][0x880] ;  /* 0x00011000ff0477ac */ /* 0x000e620008000800 */
[----:B------:R-:W-:Y:S01]  /*0150*/  HFMA2 R80, -RZ, RZ, 0, 5.9604644775390625e-08 ;  /* 0x00000001ff507431 */ /* 0x000fe200000001ff */
[----:B-1----:R-:W-:-:S07]  /*0160*/  MOV R41, UR4 ;  /* 0x0000000400297c02 */ /* 0x002fce0008000f00 */
.L_x_0:
[----:B------:R-:W2:Y:S02]  /*0170*/  LDCU.64 UR4, c[0x0][0x8b0] ;  /* 0x00011600ff0477ac */ /* 0x000ea40008000a00 */
[----:B--2---:R-:W-:-:S04]  /*0180*/  UISETP.NE.U32.AND UP0, UPT, UR4, URZ, UPT ;  /* 0x000000ff0400728c */ /* 0x004fc8000bf05070 */
[----:B------:R-:W-:-:S09]  /*0190*/  UISETP.NE.AND.EX UP0, UPT, UR5, URZ, UPT, UP0 ;  /* 0x000000ff0500728c */ /* 0x000fd2000bf05300 */
[----:B------:R-:W-:Y:S05]  /*01a0*/  BRA.U UP0, `(.L_x_2) ;  /* 0x0000000100287547 */ /* 0x000fea000b800000 */
[----:B------:R-:W2:Y:S02]  /*01b0*/  LDCU.64 UR4, c[0x0][0x8a8] ;  /* 0x00011500ff0477ac */ /* 0x000ea40008000a00 */
[----:B--2---:R-:W-:-:S04]  /*01c0*/  UISETP.NE.U32.AND UP0, UPT, UR4, URZ, UPT ;  /* 0x000000ff0400728c */ /* 0x004fc8000bf05070 */
[----:B------:R-:W-:-:S09]  /*01d0*/  UISETP.NE.AND.EX UP0, UPT, UR5, URZ, UPT, UP0 ;  /* 0x000000ff0500728c */ /* 0x000fd2000bf05300 */
[----:B------:R-:W-:Y:S05]  /*01e0*/  BRA.U !UP0, `(.L_x_3) ;  /* 0x0000000108107547 */ /* 0x000fea000b800000 */
[----:B------:R-:W2:Y:S01]  /*01f0*/  LDC.64 R38, c[0x0][0x8a8] ;  /* 0x00022a00ff267b82 */ /* 0x000ea20000000a00 */
[----:B------:R-:W2:Y:S02]  /*0200*/  LDCU.64 UR4, c[0x0][0x358] ;  /* 0x00006b00ff0477ac */ /* 0x000ea40008000a00 */
[----:B--2---:R2:W5:Y:S01]  /*0210*/  LDG.E R38, desc[UR4][R38.64] ;  /* 0x0000000426267981 */ /* 0x004562000c1e1900 */
[----:B------:R-:W-:Y:S05]  /*0220*/  BRA `(.L_x_2) ;  /* 0x0000000000087947 */ /* 0x000fea0003800000 */
.L_x_3:
[----:B------:R-:W2:Y:S02]  /*0230*/  LDCU UR4, c[0x0][0x8a0] ;  /* 0x00011400ff0477ac */ /* 0x000ea40008000800 */
[----:B--2---:R-:W-:Y:S02]  /*0240*/  MOV R38, UR4 ;  /* 0x0000000400267c02 */ /* 0x004fe40008000f00 */
.L_x_2:
[----:B------:R-:W-:Y:S01]  /*0250*/  IMAD.U32 R0, RZ, RZ, UR17 ;  /* 0x00000011ff007e24 */ /* 0x000fe2000f8e00ff */
[----:B------:R-:W-:Y:S04]  /*0260*/  BSSY.RECONVERGENT B0, `(.L_x_4) ;  /* 0x000000c000007945 */ /* 0x000fe80003800200 */
[C---:B------:R-:W-:Y:S02]  /*0270*/  ISETP.NE.OR P1, PT, R0.reuse, 0x1, !P3 ;  /* 0x000000010000780c */ /* 0x040fe40005f25670 */
[----:B------:R-:W-:-:S11]  /*0280*/  ISETP.NE.OR P0, PT, R0, 0x3, !P3 ;  /* 0x000000030000780c */ /* 0x000fd60005f05670 */
[----:B------:R-:W-:Y:S05]  /*0290*/  @P1 BRA `(.L_x_5) ;  /* 0x0000000000201947 */ /* 0x000fea0003800000 */
[----:B------:R-:W3:Y:S02]  /*02a0*/  LDCU.64 UR4, c[0x0][0x348] ;  /* 0x00006900ff0477ac */ /* 0x000ee40008000a00 */
[----:B---3--:R-:W-:Y:S02]  /*02b0*/  UIADD3 UR6, UP1, UPT, UR4, 0x80, URZ ;  /* 0x0000008004067890 */ /* 0x008fe4000ff3e0ff */
[----:B------:R-:W-:Y:S02]  /*02c0*/  UIADD3 UR4, UP0, UPT, UR4, 0x180, URZ ;  /* 0x0000018004047890 */ /* 0x000fe4000ff1e0ff */
[----:B------:R-:W-:Y:S02]  /*02d0*/  UIADD3.X UR7, UPT, UPT, URZ, UR5, URZ, UP1, !UPT ;  /* 0x00000005ff077290 */ /* 0x000fe40008ffe4ff */
[----:B------:R-:W-:-:S07]  /*02e0*/  UIADD3.X UR5, UPT, UPT, URZ, UR5, URZ, UP0, !UPT ;  /* 0x00000005ff057290 */ /* 0x000fce00087fe4ff */
[----:B------:R3:W-:Y:S02]  /*02f0*/  UTMACCTL.PF [UR6] ;  /* 0x00000000060079b9 */ /* 0x0007e40008040000 */
[----:B------:R3:W-:Y:S02]  /*0300*/  UTMACCTL.PF [UR4] ;  /* 0x00000000040079b9 */ /* 0x0007e40008040000 */
[----:B---3--:R-:W-:Y:S01]  /*0310*/  NOP ;  /* 0x0000000000007918 */ /* 0x008fe20000000000 */
.L_x_5:
[----:B------:R-:W-:Y:S05]  /*0320*/  BSYNC.RECONVERGENT B0 ;  /* 0x0000000000007941 */ /* 0x000fea0003800200 */
.L_x_4:
[----:B------:R-:W-:Y:S04]  /*0330*/  BSSY.RECONVERGENT B0, `(.L_x_6) ;  /* 0x000000a000007945 */ /* 0x000fe80003800200 */
        /* <DEDUP_REMOVED lines=9> */
.L_x_7:
[----:B------:R-:W-:Y:S05]  /*03d0*/  BSYNC.RECONVERGENT B0 ;  /* 0x0000000000007941 */ /* 0x000fea0003800200 */
.L_x_6:
[----:B------:R-:W3:Y:S01]  /*03e0*/  LDCU.64 UR4, c[0x0][0x888] ;  /* 0x00011100ff0477ac */ /* 0x000ee20008000a00 */
[----:B------:R-:W-:Y:S02]  /*03f0*/  UISETP.EQ.U32.AND UP1, UPT, UR8, URZ, UPT ;  /* 0x000000ff0800728c */ /* 0x000fe4000bf22070 */
[----:B------:R-:W-:Y:S02]  /*0400*/  UPLOP3.LUT UP3, UPT, UPT, UPT, UPT, 0x80, 0x8 ;  /* 0x000000000008789c */ /* 0x000fe40003f6f070 */
[----:B---3--:R-:W-:-:S04]  /*0410*/  UISETP.NE.U32.AND UP0, UPT, UR4, URZ, UPT ;  /* 0x000000ff0400728c */ /* 0x008fc8000bf05070 */
[----:B------:R-:W-:-:S04]  /*0420*/  UISETP.NE.AND.EX UP0, UPT, UR5, URZ, UPT, UP0 ;  /* 0x000000ff0500728c */ /* 0x000fc8000bf05300 */
[----:B------:R-:W-:-:S04]  /*0430*/  UISETP.EQ.OR.EX UP2, UPT, UR9, URZ, !UP0, UP1 ;  /* 0x000000ff0900728c */ /* 0x000fc8000c742710 */
[----:B------:R-:W-:-:S06]  /*0440*/  UP2UR UR4, UPR, URZ, 0x4 ;  /* 0x00000004ff047883 */ /* 0x000fcc0008000000 */
[----:B------:R-:W-:Y:S01]  /*0450*/  MOV R83, UR4 ;  /* 0x0000000400537c02 */ /* 0x000fe20008000f00 */
[----:B------:R-:W-:Y:S06]  /*0460*/  BRA.U !UP2, `(.L_x_8) ;  /* 0x000000010a207547 */ /* 0x000fec000b800000 */
[----:B------:R-:W-:Y:S01]  /*0470*/  UISETP.NE.U32.AND UP1, UPT, UR8, URZ, UPT ;  /* 0x000000ff0800728c */ /* 0x000fe2000bf25070 */
[----:B-----5:R-:W-:Y:S01]  /*0480*/  FSETP.NEU.AND P0, PT, R41, RZ, PT ;  /* 0x000000ff2900720b */ /* 0x020fe20003f0d000 */
[----:B------:R-:W-:Y:S02]  /*0490*/  USEL UR4, URZ, 0xffffffff, UP0 ;  /* 0xffffffffff047887 */ /* 0x000fe40008000000 */
[----:B------:R-:W-:-:S10]  /*04a0*/  UISETP.NE.AND.EX UP1, UPT, UR9, URZ, UPT, UP1 ;  /* 0x000000ff0900728c */ /* 0x000fd4000bf25310 */
[----:B------:R-:W-:Y:S01]  /*04b0*/  VOTEU.ANY UP0, P0 ;  /* 0x0000000000ff7886 */ /* 0x000fe20000000100 */
[----:B------:R-:W-:-:S04]  /*04c0*/  @!UP1 USEL UR4, URZ, 0xffffffff, UP0 ;  /* 0xffffffffff049887 */ /* 0x000fc80008000000 */
[----:B------:R-:W-:-:S04]  /*04d0*/  ULOP3.LUT UR4, UR4, 0x1, URZ, 0xc0, !UPT ;  /* 0x0000000104047892 */ /* 0x000fc8000f8ec0ff */
[----:B------:R-:W-:-:S11]  /*04e0*/  UISETP.NE.U32.AND UP3, UPT, UR4, 0x1, UPT ;  /* 0x000000010400788c */ /* 0x000fd6000bf65070 */
.L_x_8:
[----:B-1----:R-:W1:Y:S01]  /*04f0*/  SHFL.IDX PT, R2, R81, RZ, 0x1f ;  /* 0x00001fff51027589 */ /* 0x002e6200000e0000 */
[----:B------:R-:W-:-:S04]  /*0500*/  UISETP.NE.AND UP0, UPT, UR17, 0x2, UPT ;  /* 0x000000021100788c */ /* 0x000fc8000bf05270 */
[----:B------:R-:W-:Y:S01]  /*0510*/  USEL UR43, URZ, 0x1, UP0 ;  /* 0x00000001ff2b7887 */ /* 0x000fe20008000000 */
[----:B-1----:R-:W-:-:S13]  /*0520*/  ISETP.NE.AND P0, PT, R2, RZ, PT ;  /* 0x000000ff0200720c */ /* 0x002fda0003f05270 */
[----:B------:R-:W-:Y:S05]  /*0530*/  @P0 BRA `(.L_x_9) ;  /* 0x0000000000600947 */ /* 0x000fea0003800000 */
[----:B------:R-:W1:Y:S01]  /*0540*/  S2UR UR4, SR_CgaCtaId ;  /* 0x00000000000479c3 */ /* 0x000e620000008800 */
[----:B------:R-:W-:Y:S01]  /*0550*/  UMOV UR5, 0x400 ;  /* 0x0000040000057882 */ /* 0x000fe20000000000 */
[----:B------:R-:W-:Y:S01]  /*0560*/  UMOV UR8, 0x1 ;  /* 0x0000000100087882 */ /* 0x000fe20000000000 */
[----:B------:R-:W-:Y:S01]  /*0570*/  UMOV UR6, 0x8 ;  /* 0x0000000800067882 */ /* 0x000fe20000000000 */
[----:B------:R-:W-:-:S04]  /*0580*/  UIADD3 UR8, UPT, UPT, -UR8, 0x100000, URZ ;  /* 0x0010000008087890 */ /* 0x000fc8000fffe1ff */
[----:B------:R-:W-:Y:S02]  /*0590*/  USHF.L.U32 UR9, UR8, 0xb, URZ ;  /* 0x0000000b08097899 */ /* 0x000fe400080006ff */
[----:B------:R-:W-:Y:S02]  /*05a0*/  USHF.L.U32 UR8, UR8, 0x1, URZ ;  /* 0x0000000108087899 */ /* 0x000fe400080006ff */
[----:B------:R-:W-:-:S04]  /*05b0*/  UIADD3 UR6, UPT, UPT, -UR6, 0x100000, URZ ;  /* 0x0010000006067890 */ /* 0x000fc8000fffe1ff */
[----:B------:R-:W-:Y:S02]  /*05c0*/  USHF.L.U32 UR7, UR6, 0xb, URZ ;  /* 0x0000000b06077899 */ /* 0x000fe400080006ff */
[----:B------:R-:W-:Y:S01]  /*05d0*/  USHF.L.U32 UR6, UR6, 0x1, URZ ;  /* 0x0000000106067899 */ /* 0x000fe200080006ff */
[----:B------:R-:W-:Y:S01]  /*05e0*/  ELECT P0, URZ, PT ;  /* 0x0000000000ff782f */ /* 0x000fe20003800000 */
[----:B-1----:R-:W-:Y:S01]  /*05f0*/  ULEA UR4, UR4, UR5, 0x18 ;  /* 0x0000000504047291 */ /* 0x002fe2000f8ec0ff */
[----:B------:R-:W1:Y:S11]  /*0600*/  FENCE.VIEW.ASYNC.S ;  /* 0x00000000000073c6 */ /* 0x000e760000000000 */
[----:B-1----:R1:W3:Y:S01]  /*0610*/  SYNCS.EXCH.64 URZ, [UR4], UR8 ;  /* 0x0000000804ff75b2 */ /* 0x0022e20008000100 */
[----:B------:R1:W4:Y:S01]  /*0620*/  SYNCS.EXCH.64 URZ, [UR4+0x28], UR6 ;  /* 0x0000280604ff75b2 */ /* 0x0003220008000100 */
[----:B------:R1:W1:Y:S01]  /*0630*/  SYNCS.EXCH.64 URZ, [UR4+0x8], UR8 ;  /* 0x0000080804ff75b2 */ /* 0x0002620008000100 */
[----:B------:R1:W1:Y:S01]  /*0640*/  SYNCS.EXCH.64 URZ, [UR4+0x30], UR6 ;  /* 0x0000300604ff75b2 */ /* 0x0002620008000100 */
[----:B------:R1:W1:Y:S01]  /*0650*/  SYNCS.EXCH.64 URZ, [UR4+0x10], UR8 ;  /* 0x0000100804ff75b2 */ /* 0x0002620008000100 */
[----:B------:R1:W1:Y:S01]  /*0660*/  SYNCS.EXCH.64 URZ, [UR4+0x38], UR6 ;  /* 0x0000380604ff75b2 */ /* 0x0002620008000100 */
[----:B------:R1:W1:Y:S01]  /*0670*/  SYNCS.EXCH.64 URZ, [UR4+0x18], UR8 ;  /* 0x0000180804ff75b2 */ /* 0x0002620008000100 */
[----:B------:R1:W1:Y:S01]  /*0680*/  SYNCS.EXCH.64 URZ, [UR4+0x40], UR6 ;  /* 0x0000400604ff75b2 */ /* 0x0002620008000100 */
[----:B------:R1:W1:Y:S01]  /*0690*/  SYNCS.EXCH.64 URZ, [UR4+0x20], UR8 ;  /* 0x0000200804ff75b2 */ /* 0x0002620008000100 */
[----:B------:R1:W1:Y:S01]  /*06a0*/  SYNCS.EXCH.64 URZ, [UR4+0x48], UR6 ;  /* 0x0000480604ff75b2 */ /* 0x0002620008000100 */
[----:B------:R-:W-:Y:S01]  /*06b0*/  NOP ;  /* 0x0000000000007918 */ /* 0x000fe20000000000 */
.L_x_9:
[----:B------:R-:W2:Y:S01]  /*06c0*/  SHFL.IDX PT, R2, R81, RZ, 0x1f ;  /* 0x00001fff51027589 */ /* 0x000ea200000e0000 */
[----:B------:R-:W-:Y:S01]  /*06d0*/  NOP ;  /* 0x0000000000007918 */ /* 0x000fe20000000000 */
[----:B--2---:R-:W-:-:S13]  /*06e0*/  ISETP.NE.AND P0, PT, R2, 0x1, PT ;  /* 0x000000010200780c */ /* 0x004fda0003f05270 */
[----:B------:R-:W-:Y:S05]  /*06f0*/  @P0 BRA `(.L_x_10) ;  /* 0x0000000000580947 */ /* 0x000fea0003800000 */
[----:B-1----:R-:W1:Y:S01]  /*0700*/  S2UR UR4, SR_CgaCtaId ;  /* 0x00000000000479c3 */ /* 0x002e620000008800 */
        /* <DEDUP_REMOVED lines=12> */
[----:B-1----:R2:W1:Y:S01]  /*07d0*/  SYNCS.EXCH.64 URZ, [UR4+0x50], UR8 ;  /* 0x0000500804ff75b2 */ /* 0x0024620008000100 */
[----:B------:R2:W1:Y:S01]  /*07e0*/  SYNCS.EXCH.64 URZ, [UR4+0x70], UR6 ;  /* 0x0000700604ff75b2 */ /* 0x0004620008000100 */
[----:B------:R2:W1:Y:S01]  /*07f0*/  SYNCS.EXCH.64 URZ, [UR4+0x58], UR8 ;  /* 0x0000580804ff75b2 */ /* 0x0004620008000100 */
[----:B------:R2:W1:Y:S01]  /*0800*/  SYNCS.EXCH.64 URZ, [UR4+0x78], UR6 ;  /* 0x0000780604ff75b2 */ /* 0x0004620008000100 */
[----:B------:R2:W1:Y:S01]  /*0810*/  SYNCS.EXCH.64 URZ, [UR4+0x60], UR8 ;  /* 0x0000600804ff75b2 */ /* 0x0004620008000100 */
[----:B------:R2:W1:Y:S01]  /*0820*/  SYNCS.EXCH.64 URZ, [UR4+0x80], UR6 ;  /* 0x0000800604ff75b2 */ /* 0x0004620008000100 */
[----:B------:R2:W1:Y:S01]  /*0830*/  SYNCS.EXCH.64 URZ, [UR4+0x68], UR8 ;  /* 0x0000680804ff75b2 */ /* 0x0004620008000100 */
[----:B------:R2:W1:Y:S02]  /*0840*/  SYNCS.EXCH.64 URZ, [UR4+0x88], UR6 ;  /* 0x0000880604ff75b2 */ /* 0x0004640008000100 */
[----:B--2---:R-:W-:Y:S01]  /*0850*/  NOP ;  /* 0x0000000000007918 */ /* 0x004fe20000000000 */
.L_x_10:
[----:B------:R-:W2:Y:S01]  /*0860*/  SHFL.IDX PT, R2, R81, RZ, 0x1f ;  /* 0x00001fff51027589 */ /* 0x000ea200000e0000 */
[----:B------:R-:W-:Y:S01]  /*0870*/  NOP ;  /* 0x0000000000007918 */ /* 0x000fe20000000000 */
[----:B--2---:R-:W-:-:S13]  /*0880*/  ISETP.NE.AND P0, PT, R2, 0x3, PT ;  /* 0x000000030200780c */ /* 0x004fda0003f05270 */
[----:B------:R-:W-:Y:S05]  /*0890*/  @P0 BRA `(.L_x_11) ;  /* 0x0000000000300947 */ /* 0x000fea0003800000 */
[----:B-1----:R-:W1:Y:S01]  /*08a0*/  S2UR UR4, SR_CgaCtaId ;  /* 0x00000000000479c3 */ /* 0x002e620000008800 */
[----:B------:R-:W-:Y:S01]  /*08b0*/  UMOV UR6, 0x400 ;  /* 0x0000040000067882 */ /* 0x000fe20000000000 */
[----:B------:R-:W-:Y:S01]  /*08c0*/  UMOV UR5, 0x20 ;  /* 0x0000002000057882 */ /* 0x000fe20000000000 */
[----:B------:R-:W-:Y:S01]  /*08d0*/  ELECT P0, URZ, PT ;  /* 0x0000000000ff782f */ /* 0x000fe20003800000 */
[----:B-1----:R-:W-:Y:S02]  /*08e0*/  ULEA UR6, UR4, UR6, 0x18 ;  /* 0x0000000604067291 */ /* 0x002fe4000f8ec0ff */
[----:B------:R-:W-:-:S04]  /*08f0*/  UIADD3 UR4, UPT, UPT, -UR5, 0x100000, URZ ;  /* 0x0010000005047890 */ /* 0x000fc8000fffe1ff */
[----:B------:R-:W-:Y:S02]  /*0900*/  USHF.L.U32 UR5, UR4, 0xb, URZ ;  /* 0x0000000b04057899 */ /* 0x000fe400080006ff */
[----:B------:R-:W-:Y:S01]  /*0910*/  USHF.L.U32 UR4, UR4, 0x1, URZ ;  /* 0x0000000104047899 */ /* 0x000fe200080006ff */
[----:B------:R-:W1:Y:S11]  /*0920*/  FENCE.VIEW.ASYNC.S ;  /* 0x00000000000073c6 */ /* 0x000e760000000000 */
[----:B-1----:R2:W1:Y:S01]  /*0930*/  SYNCS.EXCH.64 URZ, [UR6+0x90], UR4 ;  /* 0x0000900406ff75b2 */ /* 0x0024620008000100 */
[----:B------:R2:W1:Y:S02]  /*0940*/  SYNCS.EXCH.64 URZ, [UR6+0x98], UR4 ;  /* 0x0000980406ff75b2 */ /* 0x0004640008000100 */
[----:B--2---:R-:W-:Y:S01]  /*0950*/  NOP ;  /* 0x0000000000007918 */ /* 0x004fe20000000000 */
.L_x_11:
[----:B------:R-:W2:Y:S01]  /*0960*/  SHFL.IDX PT, R2, R81, RZ, 0x1f ;  /* 0x00001fff51027589 */ /* 0x000ea200000e0000 */
[----:B------:R-:W-:Y:S01]  /*0970*/  NOP ;  /* 0x0000000000007918 */ /* 0x000fe20000000000 */
[----:B--2---:R-:W-:-:S13]  /*0980*/  ISETP.NE.AND P0, PT, R2, 0x4, PT ;  /* 0x000000040200780c */ /* 0x004fda0003f05270 */
[----:B------:R-:W-:Y:S05]  /*0990*/  @P0 BRA `(.L_x_12) ;  /* 0x00000000004c0947 */ /* 0x000fea0003800000 */
[----:B-1----:R-:W1:Y:S01]  /*09a0*/  S2UR UR6, SR_CgaCtaId ;  /* 0x00000000000679c3 */ /* 0x002e620000008800 */
[----:B------:R-:W-:Y:S01]  /*09b0*/  UMOV UR4, 0x720 ;  /* 0x0000072000047882 */ /* 0x000fe20000000000 */
[----:B------:R-:W-:Y:S01]  /*09c0*/  UMOV UR5, 0x400 ;  /* 0x0000040000057882 */ /* 0x000fe20000000000 */
[----:B------:R-:W-:Y:S01]  /*09d0*/  USEL UR4, UR4, 0x620, UP3 ;  /* 0x0000062004047887 */ /* 0x000fe20009800000 */
[----:B------:R-:W-:Y:S01]  /*09e0*/  UMOV UR8, 0x1 ;  /* 0x0000000100087882 */ /* 0x000fe20000000000 */
[----:B------:R-:W-:Y:S01]  /*09f0*/  ELECT P0, URZ, PT ;  /* 0x0000000000ff782f */ /* 0x000fe20003800000 */
[----:B------:R-:W-:-:S04]  /*0a00*/  UIADD3 UR8, UPT, UPT, -UR8, 0x100000, URZ ;  /* 0x0010000008087890 */ /* 0x000fc8000fffe1ff */
[----:B------:R-:W-:Y:S02]  /*0a10*/  USHF.L.U32 UR9, UR8, 0xb, URZ ;  /* 0x0000000b08097899 */ /* 0x000fe400080006ff */
[----:B------:R-:W-:Y:S02]  /*0a20*/  USHF.L.U32 UR8, UR8, 0x1, URZ ;  /* 0x0000000108087899 */ /* 0x000fe400080006ff */
[----:B-1----:R-:W-:Y:S02]  /*0a30*/  ULEA UR6, UR6, UR5, 0x18 ;  /* 0x0000000506067291 */ /* 0x002fe4000f8ec0ff */
[----:B------:R-:W-:-:S04]  /*0a40*/  UIADD3 UR4, UPT, UPT, -UR4, 0x100000, URZ ;  /* 0x0010000004047890 */ /* 0x000fc8000fffe1ff */
[----:B------:R-:W-:Y:S02]  /*0a50*/  USHF.L.U32 UR5, UR4, 0xb, URZ ;  /* 0x0000000b04057899 */ /* 0x000fe400080006ff */
[----:B------:R-:W-:Y:S01]  /*0a60*/  USHF.L.U32 UR4, UR4, 0x1, URZ ;  /* 0x0000000104047899 */ /* 0x000fe200080006ff */
[----:B------:R-:W1:Y:S03]  /*0a70*/  FENCE.VIEW.ASYNC.S ;  /* 0x00000000000073c6 */ /* 0x000e660000000000 */
[----:B-1----:R2:W1:Y:S08]  /*0a80*/  SYNCS.EXCH.64 URZ, [UR6+0xa0], UR8 ;  /* 0x0000a00806ff75b2 */ /* 0x0024700008000100 */
[----:B------:R2:W1:Y:S01]  /*0a90*/  SYNCS.EXCH.64 URZ, [UR6+0xb0], UR4 ;  /* 0x0000b00406ff75b2 */ /* 0x0004620008000100 */
[----:B------:R2:W1:Y:S01]  /*0aa0*/  SYNCS.EXCH.64 URZ, [UR6+0xa8], UR8 ;  /* 0x0000a80806ff75b2 */ /* 0x0004620008000100 */
[----:B------:R2:W1:Y:S02]  /*0ab0*/  SYNCS.EXCH.64 URZ, [UR6+0xb8], UR4 ;  /* 0x0000b80406ff75b2 */ /* 0x0004640008000100 */
[----:B--2---:R-:W-:Y:S01]  /*0ac0*/  NOP ;  /* 0x0000000000007918 */ /* 0x004fe20000000000 */
.L_x_12:
        /* <DEDUP_REMOVED lines=26> */
.L_x_13:
[----:B------:R-:W2:Y:S01]  /*0c70*/  SHFL.IDX PT, R2, R81, RZ, 0x1f ;  /* 0x00001fff51027589 */ /* 0x000ea200000e0000 */
[----:B------:R-:W1:Y:S01]  /*0c80*/  S2UR UR47, SR_CgaCtaId ;  /* 0x00000000002f79c3 */ /* 0x000e620000008800 */
[----:B------:R-:W-:Y:S01]  /*0c90*/  NOP ;  /* 0x0000000000007918 */ /* 0x000fe20000000000 */
[----:B--2---:R-:W-:-:S13]  /*0ca0*/  ISETP.NE.AND P0, PT, R2, 0x3, PT ;  /* 0x000000030200780c */ /* 0x004fda0003f05270 */
[----:B-1----:R-:W-:Y:S05]  /*0cb0*/  @P0 BRA `(.L_x_14) ;  /* 0x0000000000340947 */ /* 0x002fea0003800000 */
[----:B------:R-:W-:Y:S01]  /*0cc0*/  UMOV UR4, 0x400 ;  /* 0x0000040000047882 */ /* 0x000fe20000000000 */
[----:B------:R-:W-:Y:S01]  /*0cd0*/  UMOV UR6, 0x20 ;  /* 0x0000002000067882 */ /* 0x000fe20000000000 */
[----:B------:R-:W-:Y:S02]  /*0ce0*/  ULEA UR4, UR47, UR4, 0x18 ;  /* 0x000000042f047291 */ /* 0x000fe4000f8ec0ff */
[----:B------:R-:W-:-:S04]  /*0cf0*/  UIADD3 UR6, UPT, UPT, -UR6, 0x100000, URZ ;  /* 0x0010000006067890 */ /* 0x000fc8000fffe1ff */
[----:B------:R-:W-:Y:S02]  /*0d00*/  USHF.L.U32 UR7, UR6, 0xb, URZ ;  /* 0x0000000b06077899 */ /* 0x000fe400080006ff */
[----:B------:R-:W-:Y:S01]  /*0d10*/  USHF.L.U32 UR6, UR6, 0x1, URZ ;  /* 0x0000000106067899 */ /* 0x000fe200080006ff */
[----:B------:R-:W-:Y:S01]  /*0d20*/  ELECT P0, URZ, PT ;  /* 0x0000000000ff782f */ /* 0x000fe20003800000 */
[----:B------:R-:W1:Y:S10]  /*0d30*/  FENCE.VIEW.ASYNC.S ;  /* 0x00000000000073c6 */ /* 0x000e740000000000 */
[----:B-1----:R1:W2:Y:S01]  /*0d40*/  SYNCS.EXCH.64 URZ, [UR4+0x100], UR6 ;  /* 0x0001000604ff75b2 */ /* 0x0022a20008000100 */
[----:B------:R1:W1:Y:S01]  /*0d50*/  SYNCS.EXCH.64 URZ, [UR4+0x110], UR6 ;  /* 0x0001100604ff75b2 */ /* 0x0002620008000100 */
[----:B------:R1:W1:Y:S01]  /*0d60*/  SYNCS.EXCH.64 URZ, [UR4+0x108], UR6 ;  /* 0x0001080604ff75b2 */ /* 0x0002620008000100 */
[----:B------:R1:W1:Y:S01]  /*0d70*/  SYNCS.EXCH.64 URZ, [UR4+0x118], UR6 ;  /* 0x0001180604ff75b2 */ /* 0x0002620008000100 */
[----:B------:R-:W-:Y:S01]  /*0d80*/  NOP ;  /* 0x0000000000007918 */ /* 0x000fe20000000000 */
.L_x_14:
[----:B-1----:R-:W1:Y:S01]  /*0d90*/  LDCU UR4, c[0x0][0x36c] ;  /* 0x00006d80ff0477ac */ /* 0x002e620008000800 */
[----:B------:R-:W-:Y:S01]  /*0da0*/  ISETP.NE.OR P3, PT, R0, 0x2, !P3 ;  /* 0x000000020000780c */ /* 0x000fe20005f65670 */
[----:B------:R-:W-:Y:S01]  /*0db0*/  NOP ;  /* 0x0000000000007918 */ /* 0x000fe20000000000 */
[----:B------:R-:W-:Y:S01]  /*0dc0*/  LOP3.LUT R0, R94, 0x1f, RZ, 0xc0, !PT ;  /* 0x0000001f5e007812 */ /* 0x000fe200078ec0ff */
[----:B------:R-:W-:Y:S02]  /*0dd0*/  UISETP.NE.AND UP4, UPT, UR17, URZ, UPT ;  /* 0x000000ff1100728c */ /* 0x000fe4000bf85270 */
[----:B-1----:R-:W-:-:S09]  /*0de0*/  UISETP.EQ.U32.AND UP5, UPT, UR4, 0x1, UPT ;  /* 0x000000010400788c */ /* 0x002fd2000bfa2070 */
[----:B------:R-:W-:Y:S05]  /*0df0*/  BRA.U !UP5, `(.L_x_15) ;  /* 0x000000010d087547 */ /* 0x000fea000b800000 */
[----:B--234-:R-:W-:Y:S01]  /*0e00*/  UCGABAR_ARV ;  /* 0x00000000000079c7 */ /* 0x01cfe20008000000 */
[----:B------:R-:W-:Y:S05]  /*0e10*/  BRA `(.L_x_16) ;  /* 0x0000000000047947 */ /* 0x000fea0003800000 */
.L_x_15:
[----:B--234-:R-:W-:Y:S01]  /*0e20*/  NOP ;  /* 0x0000000000007918 */ /* 0x01cfe20000000000 */
.L_x_16:
[----:B------:R-:W1:Y:S01]  /*0e30*/  S2UR UR7, SR_CTAID.X ;  /* 0x00000000000779c3 */ /* 0x000e620000002500 */
[----:B------:R-:W-:-:S05]  /*0e40*/  CS2R.32 R82, SR_CgaSize ;  /* 0x0000000000527805 */ /* 0x000fca0000008a00 */
[----:B------:R-:W-:-:S05]  /*0e50*/  IMAD R82, R82, -0xa0, RZ ;  /* 0xffffff6052527824 */ /* 0x000fca00078e02ff */
[----:B------:R-:W-:-:S14]  /*0e60*/  R2UR UR5, R82 ;  /* 0x00000000520572ca */ /* 0x000fdc00000e0000 */
[----:B------:R-:W2:Y:S01]  /*0e70*/  LDCU UR5, c[0x0][UR5+0x2b0] ;  /* 0x00005600050577ac */ /* 0x000ea20008000800 */
[----:B------:R-:W-:-:S05]  /*0e80*/  CS2R.32 R82, SR_CgaSize ;  /* 0x0000000000527805 */ /* 0x000fca0000008a00 */
[----:B------:R-:W-:-:S05]  /*0e90*/  IMAD R82, R82, -0xa0, RZ ;  /* 0xffffff6052527824 */ /* 0x000fca00078e02ff */
[----:B------:R-:W-:-:S14]  /*0ea0*/  R2UR UR4, R82 ;  /* 0x00000000520472ca */ /* 0x000fdc00000e0000 */
[----:B------:R-:W3:Y:S01]  /*0eb0*/  LDCU UR4, c[0x0][UR4+0x2b4] ;  /* 0x00005680040477ac */ /* 0x000ee20008000800 */
[----:B------:R-:W4:Y:S01]  /*0ec0*/  S2UR UR8, SR_CTAID.Y ;  /* 0x00000000000879c3 */ /* 0x000f220000002600 */
[----:B------:R-:W-:-:S05]  /*0ed0*/  CS2R.32 R82, SR_CgaSize ;  /* 0x0000000000527805 */ /* 0x000fca0000008a00 */
[----:B------:R-:W-:-:S05]  /*0ee0*/  IMAD R82, R82, -0xa0, RZ ;  /* 0xffffff6052527824 */ /* 0x000fca00078e02ff */
[----:B------:R-:W-:-:S14]  /*0ef0*/  R2UR UR9, R82 ;  /* 0x00000000520972ca */ /* 0x000fdc00000e0000 */
[----:B------:R-:W3:Y:S01]  /*0f00*/  LDCU UR9, c[0x0][UR9+0x2a0] ;  /* 0x00005400090977ac */ /* 0x000ee20008000800 */
[----:B------:R-:W3:Y:S01]  /*0f10*/  LDCU UR21, c[0x0][0xb24] ;  /* 0x00016480ff1577ac */ /* 0x000ee20008000800 */
[----:B------:R-:W1:Y:S01]  /*0f20*/  S2UR UR36, SR_CTAID.Z ;  /* 0x00000000002479c3 */ /* 0x000e620000002700 */
[----:B------:R-:W-:-:S05]  /*0f30*/  CS2R.32 R82, SR_CgaSize ;  /* 0x0000000000527805 */ /* 0x000fca0000008a00 */
[----:B------:R-:W-:-:S05]  /*0f40*/  IMAD R82, R82, -0xa0, RZ ;  /* 0xffffff6052527824 */ /* 0x000fca00078e02ff */
[----:B------:R-:W-:-:S14]  /*0f50*/  R2UR UR63, R82 ;  /* 0x00000000523f72ca */ /* 0x000fdc00000e0000 */
[----:B------:R-:W3:Y:S01]  /*0f60*/  LDCU UR63, c[0x0][UR63+0x2a4] ;  /* 0x000054803f3f77ac */ /* 0x000ee20008000800 */
[----:B------:R-:W3:Y:S01]  /*0f70*/  LDCU UR42, c[0x0][0xb24] ;  /* 0x00016480ff2a77ac */ /* 0x000ee20008000800 */
[----:B-1----:R-:W-:Y:S01]  /*0f80*/  I2FP.F32.U32 R3, UR7 ;  /* 0x0000000700037c45 */ /* 0x002fe20008201000 */
[----:B------:R-:W1:Y:S04]  /*0f90*/  LDCU UR28, c[0x0][0xb30] ;  /* 0x00016600ff1c77ac */ /* 0x000e680008000800 */
[----:B--2---:R-:W-:Y:S01]  /*0fa0*/  FMUL R3, R3, UR5 ;  /* 0x0000000503037c20 */ /* 0x004fe20008400000 */
[----:B------:R-:W-:Y:S01]  /*0fb0*/  USHF.L.U32 UR26, UR47, 0xa, URZ ;  /* 0x0000000a2f1a7899 */ /* 0x000fe200080006ff */
[----:B----4-:R-:W-:Y:S01]  /*0fc0*/  I2FP.F32.U32 R2, UR8 ;  /* 0x0000000800027c45 */ /* 0x010fe20008201000 */
[----:B---3--:R-:W-:-:S03]  /*0fd0*/  UISETP.GE.AND UP2, UPT, UR21, 0x1, UPT ;  /* 0x000000011500788c */ /* 0x008fc6000bf46270 */
[----:B------:R-:W2:Y:S01]  /*0fe0*/  F2I.U32.TRUNC.NTZ R3, R3 ;  /* 0x0000000300037305 */ /* 0x000ea2000020f000 */
[----:B------:R-:W-:Y:S01]  /*0ff0*/  UMOV UR16, UR7 ;  /* 0x0000000700107c82 */ /* 0x000fe20008000000 */
[----:B------:R-:W-:Y:S01]  /*1000*/  FMUL R2, R2, UR4 ;  /* 0x0000000402027c20 */ /* 0x000fe20008400000 */
[----:B------:R-:W-:-:S05]  /*1010*/  UMOV UR20, UR8 ;  /* 0x0000000800147c82 */ /* 0x000fca0008000000 */
[----:B------:R-:W3:Y:S01]  /*1020*/  F2I.U32.TRUNC.NTZ R2, R2 ;  /* 0x0000000200027305 */ /* 0x000ee2000020f000 */
[----:B--2---:R-:W-:Y:S02]  /*1030*/  R2UR UR4, R3 ;  /* 0x00000000030472ca */ /* 0x004fe400000e0000 */
[----:B---3--:R-:W-:Y:S02]  /*1040*/  R2UR UR6, R2 ;  /* 0x00000000020672ca */ /* 0x008fe400000e0000 */
[----:B------:R-:W-:-:S09]  /*1050*/  PRMT R2, RZ, 0x7610, R2 ;  /* 0x00007610ff027816 */ /* 0x000fd20000000002 */
[----:B------:R-:W-:-:S04]  /*1060*/  UIADD3 UR5, UPT, UPT, -UR4, URZ, URZ ;  /* 0x000000ff04057290 */ /* 0x000fc8000fffe1ff */
[----:B------:R-:W-:Y:S02]  /*1070*/  UIMAD UR5, UR9, UR5, UR7 ;  /* 0x00000005090572a4 */ /* 0x000fe4000f8e0207 */
[----:B------:R-:W-:-:S04]  /*1080*/  UIADD3 UR4, UPT, UPT, -UR6, URZ, URZ ;  /* 0x000000ff06047290 */ /* 0x000fc8000fffe1ff */
[----:B------:R-:W-:Y:S01]  /*1090*/  IMAD.U32 R82, RZ, RZ, UR5 ;  /* 0x00000005ff527e24 */ /* 0x000fe2000f8e00ff */
[----:B------:R-:W-:Y:S01]  /*10a0*/  UIMAD UR63, UR63, UR4, UR8 ;  /* 0x000000043f3f72a4 */ /* 0x000fe2000f8e0208 */
[----:B-1----:R-:W-:Y:S11]  /*10b0*/  BRA.U UP4, `(.L_x_17) ;  /* 0x00000001047c7547 */ /* 0x002ff6000b800000 */
[----:B------:R-:W-:Y:S01]  /*10c0*/  UISETP.NE.AND UP0, UPT, UR63, 0x1, UPT ;  /* 0x000000013f00788c */ /* 0x000fe2000bf05270 */
[----:B------:R-:W-:Y:S01]  /*10d0*/  R2UR UR8, R82 ;  /* 0x00000000520872ca */ /* 0x000fe200000e0000 */
[----:B------:R-:W-:Y:S02]  /*10e0*/  UISETP.NE.AND UP1, UPT, UR63, 0x2, UPT ;  /* 0x000000023f00788c */ /* 0x000fe4000bf25270 */
[----:B------:R-:W-:Y:S02]  /*10f0*/  USEL UR5, URZ, 0x2, UP0 ;  /* 0x00000002ff057887 */ /* 0x000fe40008000000 */
[----:B------:R-:W-:Y:S02]  /*1100*/  UISETP.NE.AND UP0, UPT, UR63, 0x3, UPT ;  /* 0x000000033f00788c */ /* 0x000fe4000bf05270 */
[----:B------:R-:W-:Y:S02]  /*1110*/  USEL UR4, URZ, 0x4, UP1 ;  /* 0x00000004ff047887 */ /* 0x000fe40008800000 */
[----:B------:R-:W-:-:S02]  /*1120*/  UISETP.NE.AND UP1, UPT, UR63, 0x4, UPT ;  /* 0x000000043f00788c */ /* 0x000fc4000bf25270 */
[----:B------:R-:W-:Y:S02]  /*1130*/  USEL UR7, URZ, 0x8, UP0 ;  /* 0x00000008ff077887 */ /* 0x000fe40008000000 */
[----:B------:R-:W-:Y:S02]  /*1140*/  UISETP.NE.AND UP0, UPT, UR63, 0x5, UPT ;  /* 0x000000053f00788c */ /* 0x000fe4000bf05270 */
[----:B------:R-:W-:Y:S02]  /*1150*/  USEL UR6, URZ, 0x10, UP1 ;  /* 0x00000010ff067887 */ /* 0x000fe40008800000 */
[----:B------:R-:W-:Y:S02]  /*1160*/  UISETP.NE.AND UP1, UPT, UR63, 0x6, UPT ;  /* 0x000000063f00788c */ /* 0x000fe4000bf25270 */
[----:B------:R-:W-:Y:S02]  /*1170*/  USEL UR11, URZ, 0x20, UP0 ;  /* 0x00000020ff0b7887 */ /* 0x000fe40008000000 */
[----:B------:R-:W-:-:S02]  /*1180*/  UISETP.NE.AND UP0, UPT, UR63, 0x7, UPT ;  /* 0x000000073f00788c */ /* 0x000fc4000bf05270 */
[----:B------:R-:W-:Y:S02]  /*1190*/  USEL UR12, URZ, 0x40, UP1 ;  /* 0x00000040ff0c7887 */ /* 0x000fe40008800000 */
[----:B------:R-:W-:Y:S02]  /*11a0*/  UISETP.NE.AND UP1, UPT, UR63, URZ, UPT ;  /* 0x000000ff3f00728c */ /* 0x000fe4000bf25270 */
[----:B------:R-:W-:Y:S02]  /*11b0*/  USEL UR13, URZ, 0x80, UP0 ;  /* 0x00000080ff0d7887 */ /* 0x000fe40008000000 */
[----:B------:R-:W-:Y:S02]  /*11c0*/  UISETP.NE.AND UP0, UPT, UR8, URZ, UPT ;  /* 0x000000ff0800728c */ /* 0x000fe4000bf05270 */
[----:B------:R-:W-:Y:S02]  /*11d0*/  UISETP.EQ.OR UP1, UPT, UR8, URZ, !UP1 ;  /* 0x000000ff0800728c */ /* 0x000fe4000cf22670 */
[----:B------:R-:W-:-:S02]  /*11e0*/  USEL UR9, UR5, 0x2, UP0 ;  /* 0x0000000205097887 */ /* 0x000fc40008000000 */
[----:B------:R-:W-:Y:S02]  /*11f0*/  USEL UR4, UR4, 0x4, UP0 ;  /* 0x0000000404047887 */ /* 0x000fe40008000000 */
[----:B------:R-:W-:Y:S02]  /*1200*/  USEL UR5, URZ, 0x1, !UP1 ;  /* 0x00000001ff057887 */ /* 0x000fe4000c800000 */
[----:B------:R-:W-:Y:S02]  /*1210*/  USEL UR10, UR7, 0x8, UP0 ;  /* 0x00000008070a7887 */ /* 0x000fe40008000000 */
[----:B------:R-:W-:Y:S02]  /*1220*/  USEL UR8, UR6, 0x10, UP0 ;  /* 0x0000001006087887 */ /* 0x000fe40008000000 */
[----:B------:R-:W-:Y:S02]  /*1230*/  UIADD3 UR4, UPT, UPT, UR4, UR9, UR5 ;  /* 0x0000000904047290 */ /* 0x000fe4000fffe005 */
[----:B------:R-:W-:-:S02]  /*1240*/  USEL UR7, UR11, 0x20, UP0 ;  /* 0x000000200b077887 */ /* 0x000fc40008000000 */
[----:B------:R-:W-:Y:S02]  /*1250*/  USEL UR6, UR12, 0x40, UP0 ;  /* 0x000000400c067887 */ /* 0x000fe40008000000 */
[----:B------:R-:W-:Y:S02]  /*1260*/  UIADD3 UR4, UPT, UPT, UR8, UR10, UR4 ;  /* 0x0000000a08047290 */ /* 0x000fe4000fffe004 */
[----:B------:R-:W-:Y:S02]  /*1270*/  USEL UR5, UR13, 0x80, UP0 ;  /* 0x000000800d057887 */ /* 0x000fe40008000000 */
[----:B------:R-:W-:-:S04]  /*1280*/  UIADD3 UR4, UPT, UPT, UR6, UR7, UR4 ;  /* 0x0000000706047290 */ /* 0x000fc8000fffe004 */
[----:B------:R-:W-:-:S06]  /*1290*/  UIADD3 UR4, UPT, UPT, UR4, UR5, URZ ;  /* 0x0000000504047290 */ /* 0x000fcc000fffe0ff */
[----:B------:R-:W-:Y:S02]  /*12a0*/  MOV R2, UR4 ;  /* 0x0000000400027c02 */ /* 0x000fe40008000f00 */
.L_x_17:
[----:B------:R-:W-:Y:S05]  /*12b0*/  BRA.U !UP2, `(.L_x_18) ;  /* 0x000000010ad47547 */ /* 0x000fea000b800000 */
[----:B------:R-:W1:Y:S01]  /*12c0*/  LDCU.128 UR12, c[0x0][0xb10] ;  /* 0x00016200ff0c77ac */ /* 0x000e620008000c00 */
[----:B------:R-:W2:Y:S01]  /*12d0*/  LDCU UR6, c[0x0][0x370] ;  /* 0x00006e00ff0677ac */ /* 0x000ea20008000800 */
[----:B------:R-:W3:Y:S01]  /*12e0*/  LDCU UR5, c[0x0][0x374] ;  /* 0x00006e80ff0577ac */ /* 0x000ee20008000800 */
[----:B------:R-:W4:Y:S01]  /*12f0*/  LDCU UR27, c[0x0][0xb0c] ;  /* 0x00016180ff1b77ac */ /* 0x000f220008000800 */
[----:B------:R-:W4:Y:S01]  /*1300*/  LDCU UR4, c[0x0][0xb20] ;  /* 0x00016400ff0477ac */ /* 0x000f220008000800 */
[----:B------:R-:W4:Y:S01]  /*1310*/  LDCU.64 UR8, c[0x0][0xb28] ;  /* 0x00016500ff0877ac */ /* 0x000f220008000a00 */
[----:B-1----:R-:W-:Y:S02]  /*1320*/  UISETP.NE.AND UP0, UPT, UR14, 0x1, UPT ;  /* 0x000000010e00788c */ /* 0x002fe4000bf05270 */
[----:B---3--:R-:W-:Y:S02]  /*1330*/  UIMAD.WIDE.U32 UR10, UR5, UR15, URZ ;  /* 0x0000000f050a72a5 */ /* 0x008fe4000f8e00ff */
[----:B--2---:R-:W-:-:S02]  /*1340*/  UIMAD.WIDE.U32 UR22, UR6, UR12, URZ ;  /* 0x0000000c061672a5 */ /* 0x004fc4000f8e00ff */
[----:B----4-:R-:W-:Y:S02]  /*1350*/  UISETP.NE.AND UP1, UPT, UR27, 0x1, UPT ;  /* 0x000000011b00788c */ /* 0x010fe4000bf25270 */
[----:B------:R-:W-:Y:S01]  /*1360*/  UISETP.NE.AND UP2, UPT, UR21, 0x1, UPT ;  /* 0x000000011500788c */ /* 0x000fe2000bf45270 */
[----:B------:R-:W-:Y:S02]  /*1370*/  UMOV UR10, UR11 ;  /* 0x0000000b000a7c82 */ /* 0x000fe40008000000 */
[----:B------:R-:W-:Y:S01]  /*1380*/  UMOV UR22, UR23 ;  /* 0x0000001700167c82 */ /* 0x000fe20008000000 */
[----:B------:R-:W-:Y:S02]  /*1390*/  @UP0 USHF.R.U32.HI UR5, URZ, UR4, UR10 ;  /* 0x00000004ff050299 */ /* 0x000fe4000801160a */
[----:B------:R-:W-:Y:S02]  /*13a0*/  UIMAD.WIDE.U32 UR24, UR20, UR15, URZ ;  /* 0x0000000f141872a5 */ /* 0x000fe4000f8e00ff */
[----:B------:R-:W-:-:S02]  /*13b0*/  UIMAD.WIDE.U32 UR10, UR5, UR8, URZ ;  /* 0x00000008050a72a5 */ /* 0x000fc4000f8e00ff */
[----:B------:R-:W-:Y:S02]  /*13c0*/  @UP1 USHF.R.U32.HI UR6, URZ, UR13, UR22 ;  /* 0x0000000dff061299 */ /* 0x000fe40008011616 */
[----:B------:R-:W-:Y:S02]  /*13d0*/  UIMAD.WIDE.U32 UR18, UR16, UR12, URZ ;  /* 0x0000000c101272a5 */ /* 0x000fe4000f8e00ff */
[----:B------:R-:W-:Y:S01]  /*13e0*/  UIMAD.WIDE.U32 UR22, UR6, UR8, URZ ;  /* 0x00000008061672a5 */ /* 0x000fe2000f8e00ff */
[----:B------:R-:W-:Y:S01]  /*13f0*/  UMOV UR24, UR25 ;  /* 0x0000001900187c82 */ /* 0x000fe20008000000 */
[----:B------:R-:W-:Y:S01]  /*1400*/  UMOV UR10, UR11 ;  /* 0x0000000b000a7c82 */ /* 0x000fe20008000000 */
[----:B------:R-:W-:Y:S02]  /*1410*/  USHF.R.U32.HI UR24, URZ, UR4, UR24 ;  /* 0x00000004ff187299 */ /* 0x000fe40008011618 */
[----:B------:R-:W-:Y:S02]  /*1420*/  @UP2 USHF.R.U32.HI UR5, URZ, UR9, UR10 ;  /* 0x00000009ff052299 */ /* 0x000fe4000801160a */
[----:B------:R-:W-:Y:S01]  /*1430*/  UMOV UR7, UR23 ;  /* 0x0000001700077c82 */ /* 0x000fe20008000000 */
[----:B------:R-:W-:Y:S01]  /*1440*/  UMOV UR18, UR19 ;  /* 0x0000001300127c82 */ /* 0x000fe20008000000 */
[----:B------:R-:W-:-:S02]  /*1450*/  @UP2 USHF.R.U32.HI UR6, URZ, UR9, UR7 ;  /* 0x00000009ff062299 */ /* 0x000fc40008011607 */
[----:B------:R-:W-:Y:S02]  /*1460*/  USHF.R.U32.HI UR13, URZ, UR13, UR18 ;  /* 0x0000000dff0d7299 */ /* 0x000fe40008011612 */
[----:B------:R-:W-:Y:S02]  /*1470*/  USEL UR4, UR20, UR24, !UP0 ;  /* 0x0000001814047287 */ /* 0x000fe4000c000000 */
[----:B------:R-:W-:Y:S02]  /*1480*/  UIMAD UR7, UR5, UR21, URZ ;  /* 0x00000015050772a4 */ /* 0x000fe4000f8e02ff */
[----:B------:R-:W-:Y:S02]  /*1490*/  USEL UR5, UR16, UR13, !UP1 ;  /* 0x0000000d10057287 */ /* 0x000fe4000c800000 */
[----:B------:R-:W-:Y:S02]  /*14a0*/  UIMAD UR12, UR6, UR21, URZ ;  /* 0x00000015060c72a4 */ /* 0x000fe4000f8e02ff */
[----:B------:R-:W-:-:S02]  /*14b0*/  UISETP.GE.AND UP0, UPT, UR4, UR7, UPT ;  /* 0x000000070400728c */ /* 0x000fc4000bf06270 */
[----:B------:R-:W-:Y:S02]  /*14c0*/  UIMAD.WIDE.U32 UR10, UR4, UR8, URZ ;  /* 0x00000008040a72a5 */ /* 0x000fe4000f8e00ff */
[----:B------:R-:W-:Y:S02]  /*14d0*/  UISETP.GE.OR UP0, UPT, UR5, UR12, UP0 ;  /* 0x0000000c0500728c */ /* 0x000fe40008706670 */
[----:B------:R-:W-:Y:S02]  /*14e0*/  UIMAD.WIDE.U32 UR12, UR5, UR8, URZ ;  /* 0x00000008050c72a5 */ /* 0x000fe4000f8e00ff */
[----:B------:R-:W-:Y:S01]  /*14f0*/  UIADD3 UR10, UPT, UPT, -UR4, URZ, URZ ;  /* 0x000000ff040a7290 */ /* 0x000fe2000fffe1ff */
[----:B------:R-:W-:Y:S01]  /*1500*/  UMOV UR8, UR11 ;  /* 0x0000000b00087c82 */ /* 0x000fe20008000000 */
[----:B------:R-:W-:Y:S02]  /*1510*/  UIADD3 UR11, UPT, UPT, -UR5, URZ, URZ ;  /* 0x000000ff050b7290 */ /* 0x000fe4000fffe1ff */
[----:B------:R-:W-:-:S03]  /*1520*/  USHF.R.U32.HI UR8, URZ, UR9, UR8 ;  /* 0x00000009ff087299 */ /* 0x000fc60008011608 */
[----:B------:R-:W-:Y:S01]  /*1530*/  @!UP0 UMOV UR7, UR13 ;  /* 0x0000000d00078c82 */ /* 0x000fe20008000000 */
[----:B------:R-:W-:Y:S02]  /*1540*/  UIMAD UR20, UR14, UR10, UR20 ;  /* 0x0000000a0e1472a4 */ /* 0x000fe4000f8e0214 */
[----:B------:R-:W-:Y:S02]  /*1550*/  USEL UR8, UR4, UR8, !UP2 ;  /* 0x0000000804087287 */ /* 0x000fe4000d000000 */
[----:B------:R-:W-:Y:S02]  /*1560*/  @!UP0 USHF.R.U32.HI UR7, URZ, UR9, UR7 ;  /* 0x00000009ff078299 */ /* 0x000fe40008011607 */
[----:B------:R-:W-:Y:S02]  /*1570*/  UIADD3 UR9, UPT, UPT, -UR8, URZ, URZ ;  /* 0x000000ff08097290 */ /* 0x000fe4000fffe1ff */
[----:B------:R-:W-:Y:S02]  /*1580*/  @!UP0 USEL UR7, UR5, UR7, !UP2 ;  /* 0x0000000705078287 */ /* 0x000fe4000d000000 */
[----:B------:R-:W-:-:S02]  /*1590*/  UIMAD UR9, UR21, UR9, UR4 ;  /* 0x00000009150972a4 */ /* 0x000fc4000f8e0204 */
[----:B------:R-:W-:Y:S02]  /*15a0*/  @!UP0 UIADD3 UR8, UPT, UPT, UR8, -UR7, URZ ;  /* 0x8000000708088290 */ /* 0x000fe4000fffe0ff */
[----:B------:R-:W-:Y:S02]  /*15b0*/  @!UP0 UIMAD UR6, UR9, UR6, UR7 ;  /* 0x00000006090682a4 */ /* 0x000fe4000f8e0207 */
[----:B------:R-:W-:Y:S02]  /*15c0*/  @!UP0 UIMAD UR4, UR8, UR21, UR5 ;  /* 0x00000015080482a4 */ /* 0x000fe4000f8e0205 */
[----:B------:R-:W-:Y:S02]  /*15d0*/  UIMAD UR16, UR27, UR11, UR16 ;  /* 0x0000000b1b1072a4 */ /* 0x000fe4000f8e0210 */
[----:B------:R-:W-:Y:S01]  /*15e0*/  UIMAD UR20, UR4, UR14, UR20 ;  /* 0x0000000e041472a4 */ /* 0x000fe2000f8e0214 */
[----:B------:R-:W-:Y:S02]  /*15f0*/  @!UP0 UMOV UR5, UR6 ;  /* 0x0000000600058c82 */ /* 0x000fe40008000000 */
[----:B------:R-:W-:-:S12]  /*1600*/  UIMAD UR16, UR5, UR27, UR16 ;  /* 0x0000001b051072a4 */ /* 0x000fd8000f8e0210 */
.L_x_18:
[----:B------:R-:W-:Y:S02]  /*1610*/  UISETP.NE.AND UP1, UPT, UR28, 0x1, UPT ;  /* 0x000000011c00788c */ /* 0x000fe4000bf25270 */
[----:B------:R-:W-:Y:S02]  /*1620*/  UISETP.NE.AND UP0, UPT, UR17, 0x2, UPT ;  /* 0x000000021100788c */ /* 0x000fe4000bf05270 */
[----:B------:R-:W-:-:S05]  /*1630*/  ULOP3.LUT UR21, UR26, 0x1c00, URZ, 0xc0, !UPT ;  /* 0x00001c001a157892 */ /* 0x000fca000f8ec0ff */
[----:B------:R-:W-:Y:S07]  /*1640*/  BRA.U UP1, `(.L_x_19) ;  /* 0x0000000101447547 */ /* 0x000fee000b800000 */
[----:B------:R-:W1:Y:S01]  /*1650*/  LDCU.128 UR8, c[0x0][0xb10] ;  /* 0x00016200ff0877ac */ /* 0x000e620008000c00 */
[----:B------:R-:W2:Y:S01]  /*1660*/  LDCU UR12, c[0x0][0xb0c] ;  /* 0x00016180ff0c77ac */ /* 0x000ea20008000800 */
[----:B------:R-:W3:Y:S01]  /*1670*/  LDCU UR13, c[0x0][0xb20] ;  /* 0x00016400ff0d77ac */ /* 0x000ee20008000800 */
[----:B-1----:R-:W-:Y:S02]  /*1680*/  UIMAD.WIDE.U32 UR6, UR16, UR8, URZ ;  /* 0x00000008100672a5 */ /* 0x002fe4000f8e00ff */
[----:B------:R-:W-:Y:S02]  /*1690*/  UIMAD.WIDE.U32 UR4, UR20, UR11, URZ ;  /* 0x0000000b140472a5 */ /* 0x000fe4000f8e00ff */
[----:B--2---:R-:W-:Y:S02]  /*16a0*/  UISETP.NE.AND UP2, UPT, UR12, 0x1, UPT ;  /* 0x000000010c00788c */ /* 0x004fe4000bf45270 */
[----:B------:R-:W-:Y:S01]  /*16b0*/  UISETP.NE.AND UP1, UPT, UR10, 0x1, UPT ;  /* 0x000000010a00788c */ /* 0x000fe2000bf25270 */
[----:B------:R-:W-:-:S02]  /*16c0*/  UMOV UR6, UR7 ;  /* 0x0000000700067c82 */ /* 0x000fc40008000000 */
[----:B------:R-:W-:Y:S01]  /*16d0*/  UMOV UR4, UR5 ;  /* 0x0000000500047c82 */ /* 0x000fe20008000000 */
[----:B------:R-:W-:Y:S02]  /*16e0*/  USHF.R.U32.HI UR6, URZ, UR9, UR6 ;  /* 0x00000009ff067299 */ /* 0x000fe40008011606 */
[----:B---3--:R-:W-:Y:S02]  /*16f0*/  USHF.R.U32.HI UR4, URZ, UR13, UR4 ;  /* 0x0000000dff047299 */ /* 0x008fe40008011604 */
[----:B------:R-:W-:Y:S02]  /*1700*/  USEL UR5, UR16, UR6, !UP2 ;  /* 0x0000000610057287 */ /* 0x000fe4000d000000 */
[----:B------:R-:W-:-:S04]  /*1710*/  USEL UR4, UR20, UR4, !UP1 ;  /* 0x0000000414047287 */ /* 0x000fc8000c800000 */
[----:B------:R-:W-:Y:S02]  /*1720*/  UIADD3 UR6, UPT, UPT, UR5, -UR4, URZ ;  /* 0x8000000405067290 */ /* 0x000fe4000fffe0ff */
[----:B------:R-:W-:Y:S02]  /*1730*/  UIADD3 UR4, UPT, UPT, -UR5, UR4, URZ ;  /* 0x0000000405047290 */ /* 0x000fe4000fffe1ff */
[----:B------:R-:W-:Y:S02]  /*1740*/  UIMAD UR20, UR6, UR10, UR20 ;  /* 0x0000000a061472a4 */ /* 0x000fe4000f8e0214 */
[----:B------:R-:W-:-:S12]  /*1750*/  UIMAD UR16, UR4, UR12, UR16 ;  /* 0x0000000c041072a4 */ /* 0x000fd8000f8e0210 */
.L_x_19:
[----:B------:R-:W-:Y:S05]  /*1760*/  BRA.U !UP5, `(.L_x_20) ;  /* 0x000000010d0c7547 */ /* 0x000fea000b800000 */
[----:B------:R-:W-:Y:S01]  /*1770*/  UCGABAR_WAIT ;  /* 0x0000000000007dc7 */ /* 0x000fe20008000000 */
[----:B------:R-:W-:Y:S01]  /*1780*/  CCTL.IVALL ;  /* 0x00000000ff00798f */ /* 0x000fe20002000000 */
[----:B------:R-:W-:Y:S05]  /*1790*/  BRA `(.L_x_21) ;  /* 0x0000000000047947 */ /* 0x000fea0003800000 */
.L_x_20:
[----:B------:R-:W-:Y:S06]  /*17a0*/  BAR.SYNC.DEFER_BLOCKING 0x0 ;  /* 0x0000000000007b1d */ /* 0x000fec0000010000 */
.L_x_21:
[----:B------:R-:W-:Y:S05]  /*17b0*/  BRA.U UP0, `(.L_x_22) ;  /* 0x0000001100e47547 */ /* 0x000fea000b800000 */
[----:B------:R-:W1:Y:S01]  /*17c0*/  LDCU UR6, c[0x0][0x38c] ;  /* 0x00007180ff0677ac */ /* 0x000e620008000800 */
[----:B------:R-:W-:Y:S01]  /*17d0*/  PLOP3.LUT P1, PT, PT, PT, UP3, 0x80, 0x8 ;  /* 0x000000000008781c */ /* 0x000fe20003f2f038 */
[----:B------:R-:W-:Y:S01]  /*17e0*/  IMAD.MOV.U32 R12, RZ, RZ, 0x1 ;  /* 0x00000001ff0c7424 */ /* 0x000fe200078e00ff */
[----:B------:R-:W-:Y:S01]  /*17f0*/  ISETP.EQ.OR P2, PT, R0, RZ, P3 ;  /* 0x000000ff0000720c */ /* 0x000fe20001f42670 */
[----:B------:R-:W-:Y:S01]  /*1800*/  UISETP.NE.AND UP1, UPT, UR17, URZ, UPT ;  /* 0x000000ff1100728c */ /* 0x000fe2000bf25270 */
[----:B------:R-:W-:Y:S02]  /*1810*/  PLOP3.LUT P1, PT, P1, PT, PT, 0x8, 0x80 ;  /* 0x000000000080781c */ /* 0x000fe40000f2e170 */
[----:B------:R-:W-:Y:S01]  /*1820*/  CS2R R10, SRZ ;  /* 0x00000000000a7805 */ /* 0x000fe2000001ff00 */
[----:B------:R-:W-:Y:S01]  /*1830*/  IMAD.MOV.U32 R9, RZ, RZ, RZ ;  /* 0x000000ffff097224 */ /* 0x000fe200078e00ff */
[----:B------:R-:W2:Y:S01]  /*1840*/  LDCU UR39, c[0x0][0x370] ;  /* 0x00006e00ff2777ac */ /* 0x000ea20008000800 */
[----:B------:R-:W-:Y:S01]  /*1850*/  IMAD.MOV.U32 R8, RZ, RZ, 0x1 ;  /* 0x00000001ff087424 */ /* 0x000fe200078e00ff */
[----:B------:R-:W-:Y:S01]  /*1860*/  USEL UR25, UR43, 0x2, UP1 ;  /* 0x000000022b197887 */ /* 0x000fe20008800000 */
[----:B------:R-:W3:Y:S01]  /*1870*/  LDCU.64 UR28, c[0x0][0x348] ;  /* 0x00006900ff1c77ac */ /* 0x000ee20008000a00 */
[----:B-1----:R-:W-:-:S02]  /*1880*/  UIADD3 UR5, UPT, UPT, UR6, 0x3f, URZ ;  /* 0x0000003f06057890 */ /* 0x002fc4000fffe0ff */
[----:B------:R-:W-:Y:S02]  /*1890*/  USHF.R.U32.HI UR44, URZ, 0x6, UR21 ;  /* 0x00000006ff2c7899 */ /* 0x000fe40008011615 */
[----:B------:R-:W-:Y:S02]  /*18a0*/  USHF.R.S32.HI UR4, URZ, 0x1f, UR5 ;  /* 0x0000001fff047899 */ /* 0x000fe40008011405 */
[----:B------:R-:W-:Y:S02]  /*18b0*/  UIADD3 UR45, UPT, UPT, UR6, 0x7e, URZ ;  /* 0x0000007e062d7890 */ /* 0x000fe4000fffe0ff */
[----:B------:R-:W-:Y:S01]  /*18c0*/  ULEA.HI UR4, UR4, UR5, URZ, 0x6 ;  /* 0x0000000504047291 */ /* 0x000fe2000f8f30ff */
[----:B------:R-:W1:Y:S03]  /*18d0*/  LDCU UR38, c[0x0][0x374] ;  /* 0x00006e80ff2677ac */ /* 0x000e660008000800 */
[----:B------:R-:W-:-:S02]  /*18e0*/  USHF.R.S32.HI UR41, URZ, 0x6, UR4 ;  /* 0x00000006ff297899 */ /* 0x000fc40008011404 */
[----:B------:R-:W-:Y:S02]  /*18f0*/  UIADD3 UR4, UPT, UPT, UR6, -0x1, URZ ;  /* 0xffffffff06047890 */ /* 0x000fe4000fffe0ff */
[----:B------:R-:W-:Y:S02]  /*1900*/  UISETP.LT.U32.AND UP0, UPT, UR41, 0x5, UPT ;  /* 0x000000052900788c */ /* 0x000fe4000bf01070 */
[----:B------:R-:W-:Y:S02]  /*1910*/  UISETP.GE.U32.AND UP2, UPT, UR4, -0x7f, UPT ;  /* 0xffffff810400788c */ /* 0x000fe4000bf46070 */
[----:B------:R-:W-:Y:S01]  /*1920*/  USEL UR40, UR41, 0x5, UP0 ;  /* 0x0000000529287887 */ /* 0x000fe20008000000 */
[----:B------:R-:W-:-:S03]  /*1930*/  UMOV UR5, URZ ;  /* 0x000000ff00057c82 */ /* 0x000fc60008000000 */
[----:B------:R-:W-:Y:S02]  /*1940*/  UIADD3 UR24, UPT, UPT, UR40, -0x1, URZ ;  /* 0xffffffff28187890 */ /* 0x000fe4000fffe0ff */
[----:B------:R-:W-:-:S03]  /*1950*/  UIADD3 UR43, UPT, UPT, UR41, -UR40, URZ ;  /* 0x80000028292b7290 */ /* 0x000fc6000fffe0ff */
[----:B------:R-:W-:-:S04]  /*1960*/  @UP2 UIADD3 UR24, UPT, UPT, UR40, URZ, URZ ;  /* 0x000000ff28182290 */ /* 0x000fc8000fffe0ff */
[----:B-123--:R-:W-:-:S12]  /*1970*/  UIADD3 UR24, UPT, UPT, UR24, 0x1, URZ ;  /* 0x0000000118187890 */ /* 0x00efd8000fffe0ff */
.L_x_42:
[----:B------:R-:W-:Y:S01]  /*1980*/  UISETP.NE.AND UP0, UPT, UR47, URZ, UPT ;  /* 0x000000ff2f00728c */ /* 0x000fe2000bf05270 */
[----:B-1----:R-:W1:Y:S08]  /*1990*/  S2UR UR47, SR_CgaCtaId ;  /* 0x00000000002f79c3 */ /* 0x002e700000008800 */
[----:B------:R-:W-:Y:S05]  /*19a0*/  BRA.U UP0, `(.L_x_23) ;  /* 0x0000000100347547 */ /* 0x000fea000b800000 */
[----:B------:R-:W2:Y:S01]  /*19b0*/  S2R R0, SR_CgaCtaId ;  /* 0x0000000000007919 */ /* 0x000ea20000008800 */
[----:B------:R-:W-:Y:S02]  /*19c0*/  MOV R3, 0x400 ;  /* 0x0000040000037802 */ /* 0x000fe40000000f00 */
[----:B------:R-:W-:Y:S02]  /*19d0*/  SHF.L.U32 R2, R8, 0x1f, RZ ;  /* 0x0000001f08027819 */ /* 0x000fe400000006ff */
[----:B--2---:R-:W-:-:S05]  /*19e0*/  LEA R0, R0, R3, 0x18 ;  /* 0x0000000300007211 */ /* 0x004fca00078ec0ff */
[----:B------:R-:W-:-:S04]  /*19f0*/  IMAD R3, R9, 0x8, R0 ;  /* 0x0000000809037824 */ /* 0x000fc800078e0200 */
[----:B------:R-:W2:Y:S02]  /*1a00*/  SYNCS.PHASECHK.TRANS64.TRYWAIT P0, [R3+URZ+0x110], R2 ;  /* 0x00011002030075a7 */ /* 0x000ea400080011ff */
[----:B--2---:R-:W-:Y:S05]  /*1a10*/  @!P0 BRA `(.L_x_24) ;  /* 0x0000007800f08947 */ /* 0x004fea0003800000 */
.L_x_139:
[----:B------:R-:W-:Y:S01]  /*1a20*/  VIADD R9, R9, 0x1 ;  /* 0x0000000109097836 */ /* 0x000fe20000000000 */
[----:B------:R2:W-:Y:S04]  /*1a30*/  SYNCS.ARRIVE.TRANS64.A1T0 RZ, [R3+URZ+0x100], RZ ;  /* 0x000100ff03ff79a7 */ /* 0x0005e800081000ff */
[----:B------:R-:W-:-:S04]  /*1a40*/  ISETP.NE.AND P0, PT, R9, 0x2, PT ;  /* 0x000000020900780c */ /* 0x000fc80003f05270 */
[----:B------:R-:W-:Y:S02]  /*1a50*/  SEL R9, R9, RZ, P0 ;  /* 0x000000ff09097207 */ /* 0x000fe40000000000 */
[----:B--2---:R-:W-:-:S04]  /*1a60*/  SEL R3, RZ, 0x1, P0 ;  /* 0x00000001ff037807 */ /* 0x004fc80000000000 */
[----:B------:R-:W-:-:S07]  /*1a70*/  LOP3.LUT R8, R8, R3, RZ, 0x3c, !PT ;  /* 0x0000000308087212 */ /* 0x000fce00078e3cff */
.L_x_23:
[----:B------:R-:W-:Y:S01]  /*1a80*/  UMOV UR6, 0x400 ;  /* 0x0000040000067882 */ /* 0x000fe20000000000 */
[----:B------:R-:W-:Y:S01]  /*1a90*/  SHF.L.U32 R0, R12, 0x1f, RZ ;  /* 0x0000001f0c007819 */ /* 0x000fe200000006ff */
[----:B-1----:R-:W-:Y:S02]  /*1aa0*/  ULEA UR6, UR47, UR6, 0x18 ;  /* 0x000000062f067291 */ /* 0x002fe4000f8ec0ff */
[----:B------:R-:W-:Y:S02]  /*1ab0*/  UISETP.GE.U32.AND UP0, UPT, UR45, 0x7f, UPT ;  /* 0x0000007f2d00788c */ /* 0x000fe4000bf06070 */
[----:B------:R-:W-:Y:S02]  /*1ac0*/  ULEA UR4, UR5, UR6, 0x3 ;  /* 0x0000000605047291 */ /* 0x000fe4000f8e18ff */
[----:B------:R-:W-:Y:S02]  /*1ad0*/  USHF.L.U32 UR11, UR20, 0x7, URZ ;  /* 0x00000007140b7899 */ /* 0x000fe400080006ff */
[----:B------:R-:W-:Y:S01]  /*1ae0*/  ULEA UR35, UR16, UR44, 0x7 ;  /* 0x0000002c10237291 */ /* 0x000fe2000f8e38ff */
[----:B------:R-:W-:-:S04]  /*1af0*/  UMOV UR13, URZ ;  /* 0x000000ff000d7c82 */ /* 0x000fc80008000000 */
[----:B------:R1:W2:Y:S01]  /*1b00*/  SYNCS.PHASECHK.TRANS64.TRYWAIT P0, [UR4+0x28], R0 ;  /* 0x00002800ff0075a7 */ /* 0x0002a20008001104 */
[----:B------:R-:W-:Y:S06]  /*1b10*/  BRA.U !UP0, `(.L_x_25) ;  /* 0x0000000108bc7547 */ /* 0x000fec000b800000 */
[----:B------:R-:W-:Y:S01]  /*1b20*/  UMOV UR7, URZ ;  /* 0x000000ff00077c82 */ /* 0x000fe20008000000 */
[----:B------:R-:W-:-:S05]  /*1b30*/  UMOV UR4, UR5 ;  /* 0x0000000500047c82 */ /* 0x000fca0008000000 */
.L_x_31:
[----:B------:R-:W-:Y:S01]  /*1b40*/  ULEA UR33, UR4, UR6, 0x3 ;  /* 0x0000000604217291 */ /* 0x000fe2000f8e18ff */
[----:B--2---:R-:W-:Y:S01]  /*1b50*/  @!P3 MOV R2, 0x8000 ;  /* 0x000080000002b802 */ /* 0x004fe20000000f00 */
[----:B--2-4-:R-:W-:Y:S10]  /*1b60*/  @P0 BRA `(.L_x_26) ;  /* 0x00000000000c0947 */ /* 0x014ff40003800000 */
[----:B------:R-:W-:-:S04]  /*1b70*/  SHF.L.U32 R3, R12, 0x1f, RZ ;  /* 0x0000001f0c037819 */ /* 0x000fc800000006ff */
[----:B------:R-:W2:Y:S02]  /*1b80*/  SYNCS.PHASECHK.TRANS64.TRYWAIT P0, [UR33+0x28], R3 ;  /* 0x00002803ff0075a7 */ /* 0x000ea40008001121 */
[----:B--2---:R-:W-:Y:S05]  /*1b90*/  @!P0 BRA `(.L_x_27) ;  /* 0x0000007800a48947 */ /* 0x004fea0003800000 */
.L_x_26:
[----:B------:R2:W-:Y:S01]  /*1ba0*/  @!P3 SYNCS.ARRIVE.TRANS64 RZ, [UR33], R2 ;  /* 0x00000002ffffb9a7 */ /* 0x0005e20008000021 */
[----:B------:R-:W-:-:S04]  /*1bb0*/  ULOP3.LUT UR5, UR25, 0x2, URZ, 0xfc, !UPT ;  /* 0x0000000219057892 */ /* 0x000fc8000f8efcff */
[----:B------:R-:W-:-:S09]  /*1bc0*/  UISETP.NE.AND UP0, UPT, UR5, 0x2, UPT ;  /* 0x000000020500788c */ /* 0x000fd2000bf05270 */
[----:B------:R-:W-:Y:S05]  /*1bd0*/  BRA.U UP0, `(.L_x_28) ;  /* 0x0000000100047547 */ /* 0x000fea000b800000 */
[----:B------:R-:W-:Y:S05]  /*1be0*/  BPT.TRAP 0x1 ;  /* 0x000000040000795c */ /* 0x000fea0000300000 */
.L_x_28:
[----:B------:R-:W-:Y:S04]  /*1bf0*/  BSSY.RECONVERGENT B0, `(.L_x_29) ;  /* 0x0000003000007945 */ /* 0x000fe80003800200 */
[----:B------:R-:W-:Y:S05]  /*1c00*/  @P2 BRA `(.L_x_30) ;  /* 0x0000000000042947 */ /* 0x000fea0003800000 */
[----:B------:R-:W-:Y:S05]  /*1c10*/  BPT.TRAP 0x1 ;  /* 0x000000040000795c */ /* 0x000fea0000300000 */
.L_x_30:
[----:B------:R-:W-:Y:S05]  /*1c20*/  BSYNC.RECONVERGENT B0 ;  /* 0x0000000000007941 */ /* 0x000fea0003800200 */
.L_x_29:
[----:B------:R-:W-:Y:S02]  /*1c30*/  UIADD3 UR5, UPT, UPT, UR4, 0x1, URZ ;  /* 0x0000000104057890 */ /* 0x000fe4000fffe0ff */
[----:B------:R-:W-:Y:S02]  /*1c40*/  UIADD3 UR16, UP1, UPT, UR28, 0x80, URZ ;  /* 0x000000801c107890 */ /* 0x000fe4000ff3e0ff */
[----:B------:R-:W-:Y:S02]  /*1c50*/  UISETP.NE.AND UP0, UPT, UR5, 0x5, UPT ;  /* 0x000000050500788c */ /* 0x000fe4000bf05270 */
[----:B------:R-:W-:Y:S02]  /*1c60*/  USHF.L.U32 UR34, UR7, 0x6, URZ ;  /* 0x0000000607227899 */ /* 0x000fe400080006ff */
[----:B------:R-:W-:Y:S02]  /*1c70*/  USEL UR9, URZ, 0x1, UP0 ;  /* 0x00000001ff097887 */ /* 0x000fe40008000000 */
[----:B------:R-:W-:-:S02]  /*1c80*/  USEL UR5, UR5, URZ, UP0 ;  /* 0x000000ff05057287 */ /* 0x000fc40008000000 */
[----:B------:R-:W-:Y:S02]  /*1c90*/  UIADD3 UR14, UP0, UPT, UR28, 0x180, URZ ;  /* 0x000001801c0e7890 */ /* 0x000fe4000ff1e0ff */
[----:B------:R-:W-:Y:S01]  /*1ca0*/  ULEA UR8, UR5, UR6, 0x3 ;  /* 0x0000000605087291 */ /* 0x000fe2000f8e18ff */
[----:B------:R-:W-:Y:S01]  /*1cb0*/  LOP3.LUT R12, R12, UR9, RZ, 0x3c, !PT ;  /* 0x000000090c0c7c12 */ /* 0x000fe2000f8e3cff */
[----:B------:R-:W-:Y:S02]  /*1cc0*/  UIADD3.X UR17, UPT, UPT, URZ, UR29, URZ, UP1, !UPT ;  /* 0x0000001dff117290 */ /* 0x000fe40008ffe4ff */
[----:B------:R-:W-:Y:S01]  /*1cd0*/  UIADD3.X UR15, UPT, UPT, URZ, UR29, URZ, UP0, !UPT ;  /* 0x0000001dff0f7290 */ /* 0x000fe200087fe4ff */
[----:B-1----:R-:W-:Y:S01]  /*1ce0*/  SHF.L.U32 R0, R12, 0x1f, RZ ;  /* 0x0000001f0c007819 */ /* 0x002fe200000006ff */
[----:B------:R-:W-:Y:S01]  /*1cf0*/  UMOV UR18, 0x0 ;  /* 0x0000000000127882 */ /* 0x000fe20000000000 */
[----:B------:R-:W-:Y:S01]  /*1d00*/  UMOV UR19, 0x10000000 ;  /* 0x1000000000137882 */ /* 0x000fe20000000000 */
[----:B------:R-:W-:Y:S01]  /*1d10*/  UMOV UR12, UR36 ;  /* 0x00000024000c7c82 */ /* 0x000fe20008000000 */
[----:B------:R3:W4:Y:S01]  /*1d20*/  SYNCS.PHASECHK.TRANS64.TRYWAIT P0, [UR8+0x28], R0 ;  /* 0x00002800ff0075a7 */ /* 0x0007220008001108 */
[----:B------:R-:W-:Y:S01]  /*1d30*/  USHF.L.U32 UR8, UR4, 0xe, URZ ;  /* 0x0000000e04087899 */ /* 0x000fe200080006ff */
[----:B------:R-:W-:-:S02]  /*1d40*/  UMOV UR9, UR33 ;  /* 0x0000002100097c82 */ /* 0x000fc40008000000 */
[----:B------:R-:W-:Y:S01]  /*1d50*/  UMOV UR4, 0xff0000 ;  /* 0x00ff000000047882 */ /* 0x000fe20000000000 */
[----:B------:R-:W-:Y:S02]  /*1d60*/  ULEA UR32, UR21, UR8, 0x1 ;  /* 0x0000000815207291 */ /* 0x000fe4000f8e08ff */
[----:B------:R-:W-:Y:S02]  /*1d70*/  UIADD3 UR8, UPT, UPT, UR6, 0x1c400, UR8 ;  /* 0x0001c40006087890 */ /* 0x000fe4000fffe008 */
[----:B------:R-:W-:Y:S01]  /*1d80*/  UIADD3 UR32, UPT, UPT, UR6, 0x8400, UR32 ;  /* 0x0000840006207890 */ /* 0x000fe2000fffe020 */
[----:B------:R-:W-:Y:S01]  /*1d90*/  UMOV UR10, UR34 ;  /* 0x00000022000a7c82 */ /* 0x000fe20008000000 */
[----:B------:R-:W-:Y:S01]  /*1da0*/  UIADD3 UR7, UPT, UPT, UR7, 0x1, URZ ;  /* 0x0000000107077890 */ /* 0x000fe2000fffe0ff */
[----:B------:R-:W-:-:S03]  /*1db0*/  UMOV UR13, UR24 ;  /* 0x00000018000d7c82 */ /* 0x000fc60008000000 */
[----:B------:R-:W-:-:S03]  /*1dc0*/  UISETP.NE.AND UP0, UPT, UR7, UR24, UPT ;  /* 0x000000180700728c */ /* 0x000fc6000bf05270 */
[----:B------:R1:W-:Y:S01]  /*1dd0*/  UTMALDG.3D.MULTICAST [UR32], [UR16], UR4, desc[UR18] ;  /* 0x00001220100073b4 */ /* 0x0003e20008011804 */
[----:B------:R3:W-:Y:S01]  /*1de0*/  UTMALDG.3D [UR8], [UR14], desc[UR18] ;  /* 0x000012080e0075b4 */ /* 0x0007e20008011000 */
[----:B-1----:R-:W-:-:S04]  /*1df0*/  UMOV UR4, UR5 ;  /* 0x0000000500047c82 */ /* 0x002fc80008000000 */
[----:B---3--:R-:W-:Y:S05]  /*1e00*/  BRA.U UP0, `(.L_x_31) ;  /* 0xfffffffd004c7547 */ /* 0x008fea000b83ffff */
.L_x_25:
[----:B------:R-:W-:Y:S01]  /*1e10*/  ULEA UR4, UR5, UR6, 0x3 ;  /* 0x0000000605047291 */ /* 0x000fe2000f8e18ff */
[----:B-1----:R-:W-:Y:S01]  /*1e20*/  SHF.L.U32 R0, R12, 0x1f, RZ ;  /* 0x0000001f0c007819 */ /* 0x002fe200000006ff */
[----:B------:R-:W-:Y:S01]  /*1e30*/  @!P1 SYNCS.ARRIVE.TRANS64.A1T0 RZ, [UR6+0x98], RZ ;  /* 0x000098ffffff99a7 */ /* 0x000fe20008100006 */
[----:B------:R-:W-:-:S06]  /*1e40*/  UISETP.GT.AND UP0, UPT, UR41, UR40, UPT ;  /* 0x000000282900728c */ /* 0x000fcc000bf04270 */
[----:B--2-4-:R1:W2:Y:S03]  /*1e50*/  SYNCS.PHASECHK.TRANS64.TRYWAIT P0, [UR4+0x28], R0 ;  /* 0x00002800ff0075a7 */ /* 0x0142a60008001104 */
[----:B------:R-:W-:Y:S05]  /*1e60*/  BRA.U !UP0, `(.L_x_32) ;  /* 0x0000000108c07547 */ /* 0x000fea000b800000 */
[----:B------:R-:W-:Y:S01]  /*1e70*/  UIADD3 UR26, UPT, UPT, UR43, UR13, URZ ;  /* 0x0000000d2b1a7290 */ /* 0x000fe2000fffe0ff */
[----:B------:R-:W-:-:S11]  /*1e80*/  UMOV UR4, UR5 ;  /* 0x0000000500047c82 */ /* 0x000fd60008000000 */
.L_x_38:
[----:B------:R-:W-:Y:S01]  /*1e90*/  ULEA UR17, UR4, UR6, 0x3 ;  /* 0x0000000604117291 */ /* 0x000fe2000f8e18ff */
[----:B--2---:R-:W-:Y:S01]  /*1ea0*/  @!P3 MOV R2, 0x8000 ;  /* 0x000080000002b802 */ /* 0x004fe20000000f00 */
[----:B--2-4-:R-:W-:Y:S10]  /*1eb0*/  @P0 BRA `(.L_x_33) ;  /* 0x00000000000c0947 */ /* 0x014ff40003800000 */
[----:B------:R-:W-:-:S04]  /*1ec0*/  SHF.L.U32 R3, R12, 0x1f, RZ ;  /* 0x0000001f0c037819 */ /* 0x000fc800000006ff */
[----:B------:R-:W2:Y:S02]  /*1ed0*/  SYNCS.PHASECHK.TRANS64.TRYWAIT P0, [UR17+0x28], R3 ;  /* 0x00002803ff0075a7 */ /* 0x000ea40008001111 */
[----:B--2---:R-:W-:Y:S05]  /*1ee0*/  @!P0 BRA `(.L_x_34) ;  /* 0x0000007400e88947 */ /* 0x004fea0003800000 */
.L_x_33:
[----:B------:R2:W-:Y:S01]  /*1ef0*/  @!P3 SYNCS.ARRIVE.TRANS64 RZ, [UR17], R2 ;  /* 0x00000002ffffb9a7 */ /* 0x0005e20008000011 */
[----:B------:R-:W-:-:S04]  /*1f00*/  ULOP3.LUT UR5, UR25, 0x2, URZ, 0xfc, !UPT ;  /* 0x0000000219057892 */ /* 0x000fc8000f8efcff */
[----:B------:R-:W-:-:S09]  /*1f10*/  UISETP.NE.AND UP0, UPT, UR5, 0x2, UPT ;  /* 0x000000020500788c */ /* 0x000fd2000bf05270 */
[----:B------:R-:W-:Y:S05]  /*1f20*/  BRA.U UP0, `(.L_x_35) ;  /* 0x0000000100047547 */ /* 0x000fea000b800000 */
[----:B------:R-:W-:Y:S05]  /*1f30*/  BPT.TRAP 0x1 ;  /* 0x000000040000795c */ /* 0x000fea0000300000 */
.L_x_35:
[----:B------:R-:W-:Y:S04]  /*1f40*/  BSSY.RECONVERGENT B0, `(.L_x_36) ;  /* 0x0000003000007945 */ /* 0x000fe80003800200 */
[----:B------:R-:W-:Y:S05]  /*1f50*/  @P2 BRA `(.L_x_37) ;  /* 0x0000000000042947 */ /* 0x000fea0003800000 */
[----:B------:R-:W-:Y:S05]  /*1f60*/  BPT.TRAP 0x1 ;  /* 0x000000040000795c */ /* 0x000fea0000300000 */
.L_x_37:
[----:B------:R-:W-:Y:S05]  /*1f70*/  BSYNC.RECONVERGENT B0 ;  /* 0x0000000000007941 */ /* 0x000fea0003800200 */
.L_x_36:
[----:B------:R-:W-:Y:S02]  /*1f80*/  UIADD3 UR5, UPT, UPT, UR4, 0x1, URZ ;  /* 0x0000000104057890 */ /* 0x000fe4000fffe0ff */
[----:B------:R-:W-:Y:S02]  /*1f90*/  UIADD3 UR14, UP1, UPT, UR28, 0x80, URZ ;  /* 0x000000801c0e7890 */ /* 0x000fe4000ff3e0ff */
[----:B------:R-:W-:Y:S02]  /*1fa0*/  UISETP.NE.AND UP0, UPT, UR5, 0x5, UPT ;  /* 0x000000050500788c */ /* 0x000fe4000bf05270 */
[----:B------:R-:W-:Y:S02]  /*1fb0*/  USHF.L.U32 UR18, UR13, 0x6, URZ ;  /* 0x000000060d127899 */ /* 0x000fe400080006ff */
[----:B------:R-:W-:Y:S02]  /*1fc0*/  USEL UR8, URZ, 0x1, UP0 ;  /* 0x00000001ff087887 */ /* 0x000fe40008000000 */
[----:B------:R-:W-:-:S02]  /*1fd0*/  USEL UR5, UR5, URZ, UP0 ;  /* 0x000000ff05057287 */ /* 0x000fc40008000000 */
[----:B------:R-:W-:Y:S02]  /*1fe0*/  UIADD3 UR22, UP0, UPT, UR28, 0x180, URZ ;  /* 0x000001801c167890 */ /* 0x000fe4000ff1e0ff */
[----:B------:R-:W-:Y:S01]  /*1ff0*/  LOP3.LUT R12, R12, UR8, RZ, 0x3c, !PT ;  /* 0x000000080c0c7c12 */ /* 0x000fe2000f8e3cff */
[----:B------:R-:W-:Y:S02]  /*2000*/  USHF.L.U32 UR8, UR4, 0xe, URZ ;  /* 0x0000000e04087899 */ /* 0x000fe400080006ff */
[----:B------:R-:W-:Y:S01]  /*2010*/  ULEA UR7, UR5, UR6, 0x3 ;  /* 0x0000000605077291 */ /* 0x000fe2000f8e18ff */
[----:B-1----:R-:W-:Y:S01]  /*2020*/  SHF.L.U32 R0, R12, 0x1f, RZ ;  /* 0x0000001f0c007819 */ /* 0x002fe200000006ff */
[----:B------:R-:W-:Y:S02]  /*2030*/  ULEA UR16, UR21, UR8, 0x1 ;  /* 0x0000000815107291 */ /* 0x000fe4000f8e08ff */
[----:B------:R-:W-:Y:S02]  /*2040*/  UIADD3.X UR15, UPT, UPT, URZ, UR29, URZ, UP1, !UPT ;  /* 0x0000001dff0f7290 */ /* 0x000fe40008ffe4ff */
[----:B------:R-:W-:-:S02]  /*2050*/  UIADD3 UR16, UPT, UPT, UR6, 0x8400, UR16 ;  /* 0x0000840006107890 */ /* 0x000fc4000fffe010 */
[----:B------:R-:W-:Y:S01]  /*2060*/  UIADD3 UR8, UPT, UPT, UR6, 0x1c400, UR8 ;  /* 0x0001c40006087890 */ /* 0x000fe2000fffe008 */
[----:B------:R3:W4:Y:S01]  /*2070*/  SYNCS.PHASECHK.TRANS64.TRYWAIT P0, [UR7+0x28], R0 ;  /* 0x00002800ff0075a7 */ /* 0x0007220008001107 */
[----:B------:R-:W-:Y:S01]  /*2080*/  UIADD3.X UR23, UPT, UPT, URZ, UR29, URZ, UP0, !UPT ;  /* 0x0000001dff177290 */ /* 0x000fe200087fe4ff */
[----:B------:R-:W-:Y:S01]  /*2090*/  UMOV UR4, 0xff0000 ;  /* 0x00ff000000047882 */ /* 0x000fe20000000000 */
[----:B------:R-:W-:Y:S01]  /*20a0*/  UMOV UR30, 0x0 ;  /* 0x00000000001e7882 */ /* 0x000fe20000000000 */
[----:B------:R-:W-:Y:S01]  /*20b0*/  UMOV UR31, 0x10000000 ;  /* 0x10000000001f7882 */ /* 0x000fe20000000000 */
[----:B------:R-:W-:Y:S01]  /*20c0*/  UMOV UR19, UR35 ;  /* 0x0000002300137c82 */ /* 0x000fe20008000000 */
[----:B------:R-:W-:Y:S01]  /*20d0*/  UMOV UR20, UR36 ;  /* 0x0000002400147c82 */ /* 0x000fe20008000000 */
[----:B------:R-:W-:Y:S01]  /*20e0*/  UMOV UR12, UR36 ;  /* 0x00000024000c7c82 */ /* 0x000fe20008000000 */
[----:B------:R-:W-:Y:S01]  /*20f0*/  UMOV UR9, UR17 ;  /* 0x0000001100097c82 */ /* 0x000fe20008000000 */
[----:B------:R-:W-:Y:S01]  /*2100*/  UMOV UR10, UR18 ;  /* 0x00000012000a7c82 */ /* 0x000fe20008000000 */
[----:B------:R1:W-:Y:S01]  /*2110*/  UTMALDG.3D.MULTICAST [UR16], [UR14], UR4, desc[UR30] ;  /* 0x00001e100e0073b4 */ /* 0x0003e20008011804 */
[----:B------:R-:W-:-:S04]  /*2120*/  UIADD3 UR13, UPT, UPT, UR13, 0x1, URZ ;  /* 0x000000010d0d7890 */ /* 0x000fc8000fffe0ff */
[----:B------:R-:W-:Y:S01]  /*2130*/  UISETP.NE.AND UP0, UPT, UR13, UR26, UPT ;  /* 0x0000001a0d00728c */ /* 0x000fe2000bf05270 */
[----:B------:R3:W-:Y:S01]  /*2140*/  UTMALDG.3D [UR8], [UR22], desc[UR30] ;  /* 0x00001e08160075b4 */ /* 0x0007e20008011000 */
[----:B-1----:R-:W-:-:S07]  /*2150*/  UMOV UR4, UR5 ;  /* 0x0000000500047c82 */ /* 0x002fce0008000000 */
[----:B---3--:R-:W-:Y:S05]  /*2160*/  BRA.U UP0, `(.L_x_38) ;  /* 0xfffffffd00487547 */ /* 0x008fea000b83ffff */
.L_x_32:
[C---:B------:R-:W-:Y:S01]  /*2170*/  LEA R3, R11.reuse, UR6, 0x3 ;  /* 0x000000060b037c11 */ /* 0x040fe2000f8e18ff */
[----:B------:R-:W-:Y:S01]  /*2180*/  NOP ;  /* 0x0000000000007918 */ /* 0x000fe20000000000 */
[----:B-1----:R-:W-:Y:S02]  /*2190*/  SHF.L.U32 R0, R10, 0x1f, RZ ;  /* 0x0000001f0a007819 */ /* 0x002fe400000006ff */
[----:B------:R-:W-:Y:S02]  /*21a0*/  LEA R5, R11, UR6, 0x4 ;  /* 0x000000060b057c11 */ /* 0x000fe4000f8e20ff */
[----:B--2-4-:R-:W1:Y:S02]  /*21b0*/  SYNCS.PHASECHK.TRANS64.TRYWAIT P0, [R3+URZ+0xa0], R0 ;  /* 0x0000a000030075a7 */ /* 0x014e6400080011ff */
[----:B-1----:R-:W-:Y:S05]  /*21c0*/  @!P0 BRA `(.L_x_39) ;  /* 0x0000007400488947 */ /* 0x002fea0003800000 */
.L_x_142:
[----:B------:R-:W2:Y:S01]  /*21d0*/  LDS.128 R4, [R5+0x130] ;  /* 0x0001300005047984 */ /* 0x000ea20000000c00 */
[----:B------:R-:W-:Y:S01]  /*21e0*/  UISETP.GE.AND UP0, UPT, UR42, 0x1, UPT ;  /* 0x000000012a00788c */ /* 0x000fe2000bf06270 */
[----:B------:R-:W-:Y:S01]  /*21f0*/  @!PT LDS RZ, [RZ] ;  /* 0x00000000fffff984 */ /* 0x000fe20000000800 */
[----:B------:R-:W-:Y:S01]  /*2200*/  @!PT LDS RZ, [RZ] ;  /* 0x00000000fffff984 */ /* 0x000fe20000000800 */
[----:B------:R-:W-:Y:S01]  /*2210*/  @!PT LDS RZ, [RZ] ;  /* 0x00000000fffff984 */ /* 0x000fe20000000800 */
[----:B------:R-:W-:Y:S01]  /*2220*/  @!PT LDS RZ, [RZ] ;  /* 0x00000000fffff984 */ /* 0x000fe20000000800 */
[----:B------:R3:W-:Y:S06]  /*2230*/  MEMBAR.ALL.CTA ;  /* 0x0000000000007992 */ /* 0x0007ec0000008000 */
[----:B---3--:R-:W3:Y:S01]  /*2240*/  FENCE.VIEW.ASYNC.S ;  /* 0x00000000000073c6 */ /* 0x008ee20000000000 */
[----:B--2---:R-:W-:-:S13]  /*2250*/  LOP3.LUT P0, RZ, R6, 0x1, RZ, 0xc0, !PT ;  /* 0x0000000106ff7812 */ /* 0x004fda000780c0ff */
[----:B---3--:R-:W-:Y:S01]  /*2260*/  VOTEU.ANY UP1, P0 ;  /* 0x0000000000ff7886 */ /* 0x008fe20000020100 */
[----:B------:R-:W-:-:S13]  /*2270*/  PLOP3.LUT P0, PT, PT, PT, UP1, 0x80, 0x8 ;  /* 0x000000000008781c */ /* 0x000fda0003f0f018 */
[----:B-1----:R-:W-:Y:S02]  /*2280*/  @P0 LOP3.LUT R0, R5, 0xffff, RZ, 0xc0, !PT ;  /* 0x0000ffff05000812 */ /* 0x002fe400078ec0ff */
[----:B------:R-:W-:Y:S02]  /*2290*/  @P0 MOV R2, R4 ;  /* 0x0000000400020202 */ /* 0x000fe40000000f00 */
[----:B------:R-:W-:Y:S01]  /*22a0*/  @P0 R2UR UR7, R0 ;  /* 0x00000000000702ca */ /* 0x000fe200000e0000 */
[----:B------:R-:W-:Y:S01]  /*22b0*/  VIADD R0, R3, 0xb0 ;  /* 0x000000b003007836 */ /* 0x000fe20000000000 */
[----:B------:R-:W-:Y:S02]  /*22c0*/  @P0 SHF.R.U32.HI R4, RZ, 0x10, R5 ;  /* 0x00000010ff040819 */ /* 0x000fe40000011605 */
[----:B------:R-:W-:Y:S02]  /*22d0*/  @P0 R2UR UR8, R2 ;  /* 0x00000000020802ca */ /* 0x000fe400000e0000 */
[----:B------:R-:W-:-:S02]  /*22e0*/  PRMT R0, RZ, 0x654, R0 ;  /* 0x00000654ff007816 */ /* 0x000fc40000000000 */
[----:B------:R-:W-:Y:S02]  /*22f0*/  @P0 R2UR UR4, R4 ;  /* 0x00000000040402ca */ /* 0x000fe400000e0000 */
[----:B------:R1:W-:Y:S03]  /*2300*/  SYNCS.ARRIVE.TRANS64.RED.A1T0 RZ, [R0+URZ], RZ ;  /* 0x000000ff00ff79a7 */ /* 0x0003e600081004ff */
[----:B------:R-:W-:-:S04]  /*2310*/  @UP1 UMOV UR27, UR7 ;  /* 0x00000007001b1c82 */ /* 0x000fc80008000000 */
[----:B------:R-:W-:-:S04]  /*2320*/  @UP1 UMOV UR37, UR8 ;  /* 0x0000000800251c82 */ /* 0x000fc80008000000 */
[----:B------:R-:W-:Y:S01]  /*2330*/  @UP1 UMOV UR36, UR4 ;  /* 0x0000000400241c82 */ /* 0x000fe20008000000 */
[----:B------:R-:W-:Y:S05]  /*2340*/  BRA.U !UP0, `(.L_x_40) ;  /* 0x0000000108d47547 */ /* 0x000fea000b800000 */
[----:B------:R-:W2:Y:S01]  /*2350*/  LDCU.128 UR12, c[0x0][0xb10] ;  /* 0x00016200ff0c77ac */ /* 0x000ea20008000c00 */
[----:B------:R-:W3:Y:S01]  /*2360*/  LDCU UR26, c[0x0][0xb20] ;  /* 0x00016400ff1a77ac */ /* 0x000ee20008000800 */
[----:B------:R-:W4:Y:S01]  /*2370*/  LDCU UR20, c[0x0][0xb0c] ;  /* 0x00016180ff1477ac */ /* 0x000f220008000800 */
[----:B------:R-:W1:Y:S01]  /*2380*/  LDCU.64 UR10, c[0x0][0xb28] ;  /* 0x00016500ff0a77ac */ /* 0x000e620008000a00 */
[----:B------:R-:W-:Y:S02]  /*2390*/  UISETP.NE.AND UP3, UPT, UR42, 0x1, UPT ;  /* 0x000000012a00788c */ /* 0x000fe4000bf65270 */
[----:B--2---:R-:W-:Y:S02]  /*23a0*/  UIMAD.WIDE.U32 UR16, UR38, UR15, URZ ;  /* 0x0000000f261072a5 */ /* 0x004fe4000f8e00ff */
[----:B------:R-:W-:Y:S02]  /*23b0*/  UIMAD.WIDE.U32 UR8, UR39, UR12, URZ ;  /* 0x0000000c270872a5 */ /* 0x000fe4000f8e00ff */
[----:B------:R-:W-:-:S02]  /*23c0*/  UISETP.NE.AND UP0, UPT, UR14, 0x1, UPT ;  /* 0x000000010e00788c */ /* 0x000fc4000bf05270 */
[----:B------:R-:W-:Y:S01]  /*23d0*/  UIMAD.WIDE.U32 UR22, UR27, UR15, URZ ;  /* 0x0000000f1b1672a5 */ /* 0x000fe2000f8e00ff */
[----:B------:R-:W-:Y:S02]  /*23e0*/  UMOV UR16, UR17 ;  /* 0x0000001100107c82 */ /* 0x000fe40008000000 */
[----:B------:R-:W-:Y:S01]  /*23f0*/  UMOV UR8, UR9 ;  /* 0x0000000900087c82 */ /* 0x000fe20008000000 */
[----:B---3--:R-:W-:Y:S02]  /*2400*/  USHF.R.U32.HI UR16, URZ, UR26, UR16 ;  /* 0x0000001aff107299 */ /* 0x008fe40008011610 */
[----:B----4-:R-:W-:Y:S02]  /*2410*/  UISETP.NE.AND UP2, UPT, UR20, 0x1, UPT ;  /* 0x000000011400788c */ /* 0x010fe4000bf45270 */
[----:B------:R-:W-:Y:S02]  /*2420*/  USHF.R.U32.HI UR8, URZ, UR13, UR8 ;  /* 0x0000000dff087299 */ /* 0x000fe40008011608 */
[----:B------:R-:W-:-:S02]  /*2430*/  USEL UR7, UR38, UR16, !UP0 ;  /* 0x0000001026077287 */ /* 0x000fc4000c000000 */
[----:B------:R-:W-:Y:S02]  /*2440*/  USEL UR8, UR39, UR8, !UP2 ;  /* 0x0000000827087287 */ /* 0x000fe4000d000000 */
[----:B-1----:R-:W-:Y:S01]  /*2450*/  UIMAD.WIDE.U32 UR16, UR7, UR10, URZ ;  /* 0x0000000a071072a5 */ /* 0x002fe2000f8e00ff */
[----:B------:R-:W-:Y:S01]  /*2460*/  UMOV UR4, UR23 ;  /* 0x0000001700047c82 */ /* 0x000fe20008000000 */
[----:B------:R-:W-:Y:S02]  /*2470*/  UIMAD.WIDE.U32 UR18, UR37, UR12, URZ ;  /* 0x0000000c251272a5 */ /* 0x000fe4000f8e00ff */
[----:B------:R-:W-:-:S03]  /*2480*/  UIMAD.WIDE.U32 UR22, UR8, UR10, URZ ;  /* 0x0000000a081672a5 */ /* 0x000fc6000f8e00ff */
[----:B------:R-:W-:Y:S01]  /*2490*/  UMOV UR16, UR17 ;  /* 0x0000001100107c82 */ /* 0x000fe20008000000 */
[----:B------:R-:W-:Y:S02]  /*24a0*/  USHF.R.U32.HI UR4, URZ, UR26, UR4 ;  /* 0x0000001aff047299 */ /* 0x000fe40008011604 */
[----:B------:R-:W-:Y:S01]  /*24b0*/  @UP3 USHF.R.U32.HI UR7, URZ, UR11, UR16 ;  /* 0x0000000bff073299 */ /* 0x000fe20008011610 */
[----:B------:R-:W-:Y:S01]  /*24c0*/  UMOV UR18, UR19 ;  /* 0x0000001300127c82 */ /* 0x000fe20008000000 */
[----:B------:R-:W-:Y:S01]  /*24d0*/  UMOV UR22, UR23 ;  /* 0x0000001700167c82 */ /* 0x000fe20008000000 */
[----:B------:R-:W-:Y:S02]  /*24e0*/  USHF.R.U32.HI UR13, URZ, UR13, UR18 ;  /* 0x0000000dff0d7299 */ /* 0x000fe40008011612 */
[----:B------:R-:W-:Y:S02]  /*24f0*/  USEL UR4, UR27, UR4, !UP0 ;  /* 0x000000041b047287 */ /* 0x000fe4000c000000 */
[----:B------:R-:W-:-:S02]  /*2500*/  @UP3 USHF.R.U32.HI UR8, URZ, UR11, UR22 ;  /* 0x0000000bff083299 */ /* 0x000fc40008011616 */
[----:B------:R-:W-:Y:S02]  /*2510*/  UIMAD UR9, UR42, UR7, URZ ;  /* 0x000000072a0972a4 */ /* 0x000fe4000f8e02ff */
[----:B------:R-:W-:Y:S02]  /*2520*/  USEL UR7, UR37, UR13, !UP2 ;  /* 0x0000000d25077287 */ /* 0x000fe4000d000000 */
[----:B------:R-:W-:Y:S02]  /*2530*/  UIMAD UR12, UR42, UR8, URZ ;  /* 0x000000082a0c72a4 */ /* 0x000fe4000f8e02ff */
[----:B------:R-:W-:Y:S02]  /*2540*/  UISETP.GE.AND UP0, UPT, UR4, UR9, UPT ;  /* 0x000000090400728c */ /* 0x000fe4000bf06270 */
[----:B------:R-:W-:Y:S02]  /*2550*/  UIMAD.WIDE.U32 UR16, UR4, UR10, URZ ;  /* 0x0000000a041072a5 */ /* 0x000fe4000f8e00ff */
[----:B------:R-:W-:-:S02]  /*2560*/  UISETP.GE.OR UP0, UPT, UR7, UR12, UP0 ;  /* 0x0000000c0700728c */ /* 0x000fc40008706670 */
        /* <DEDUP_REMOVED lines=19> */
.L_x_40:
[----:B------:R-:W2:Y:S02]  /*26a0*/  LDCU UR4, c[0x0][0xb30] ;  /* 0x00016600ff0477ac */ /* 0x000ea40008000800 */
[----:B--2---:R-:W-:-:S09]  /*26b0*/  UISETP.NE.AND UP0, UPT, UR4, 0x1, UPT ;  /* 0x000000010400788c */ /* 0x004fd2000bf05270 */
[----:B------:R-:W-:Y:S05]  /*26c0*/  BRA.U UP0, `(.L_x_41) ;  /* 0x0000000100447547 */ /* 0x000fea000b800000 */
[----:B------:R-:W2:Y:S01]  /*26d0*/  LDCU.128 UR12, c[0x0][0xb10] ;  /* 0x00016200ff0c77ac */ /* 0x000ea20008000c00 */
[----:B------:R-:W3:Y:S01]  /*26e0*/  LDCU UR16, c[0x0][0xb0c] ;  /* 0x00016180ff1077ac */ /* 0x000ee20008000800 */
[----:B------:R-:W4:Y:S01]  /*26f0*/  LDCU UR17, c[0x0][0xb20] ;  /* 0x00016400ff1177ac */ /* 0x000f220008000800 */
[----:B--2---:R-:W-:Y:S02]  /*2700*/  UIMAD.WIDE.U32 UR10, UR37, UR12, URZ ;  /* 0x0000000c250a72a5 */ /* 0x004fe4000f8e00ff */
[----:B------:R-:W-:Y:S02]  /*2710*/  UIMAD.WIDE.U32 UR8, UR27, UR15, URZ ;  /* 0x0000000f1b0872a5 */ /* 0x000fe4000f8e00ff */
[----:B---3--:R-:W-:Y:S02]  /*2720*/  UISETP.NE.AND UP2, UPT, UR16, 0x1, UPT ;  /* 0x000000011000788c */ /* 0x008fe4000bf45270 */
[----:B------:R-:W-:Y:S01]  /*2730*/  UISETP.NE.AND UP0, UPT, UR14, 0x1, UPT ;  /* 0x000000010e00788c */ /* 0x000fe2000bf05270 */
[----:B------:R-:W-:-:S02]  /*2740*/  UMOV UR7, UR11 ;  /* 0x0000000b00077c82 */ /* 0x000fc40008000000 */
[----:B------:R-:W-:Y:S01]  /*2750*/  UMOV UR4, UR9 ;  /* 0x0000000900047c82 */ /* 0x000fe20008000000 */
[----:B------:R-:W-:Y:S02]  /*2760*/  USHF.R.U32.HI UR7, URZ, UR13, UR7 ;  /* 0x0000000dff077299 */ /* 0x000fe40008011607 */
[----:B----4-:R-:W-:Y:S02]  /*2770*/  USHF.R.U32.HI UR4, URZ, UR17, UR4 ;  /* 0x00000011ff047299 */ /* 0x010fe40008011604 */
[----:B------:R-:W-:Y:S02]  /*2780*/  USEL UR7, UR37, UR7, !UP2 ;  /* 0x0000000725077287 */ /* 0x000fe4000d000000 */
[----:B------:R-:W-:-:S04]  /*2790*/  USEL UR4, UR27, UR4, !UP0 ;  /* 0x000000041b047287 */ /* 0x000fc8000c000000 */
[----:B------:R-:W-:Y:S02]  /*27a0*/  UIADD3 UR8, UPT, UPT, UR7, -UR4, URZ ;  /* 0x8000000407087290 */ /* 0x000fe4000fffe0ff */
[----:B------:R-:W-:Y:S02]  /*27b0*/  UIADD3 UR4, UPT, UPT, -UR7, UR4, URZ ;  /* 0x0000000407047290 */ /* 0x000fe4000fffe1ff */
[----:B------:R-:W-:Y:S02]  /*27c0*/  UIMAD UR27, UR8, UR14, UR27 ;  /* 0x0000000e081b72a4 */ /* 0x000fe4000f8e021b */
[----:B------:R-:W-:-:S12]  /*27d0*/  UIMAD UR37, UR4, UR16, UR37 ;  /* 0x00000010042572a4 */ /* 0x000fd8000f8e0225 */
.L_x_41:
[----:B------:R-:W-:Y:S01]  /*27e0*/  VIADD R11, R11, 0x1 ;  /* 0x000000010b0b7836 */ /* 0x000fe20000000000 */
[----:B------:R-:W-:Y:S01]  /*27f0*/  R2UR UR4, R82 ;  /* 0x00000000520472ca */ /* 0x000fe200000e0000 */
[----:B------:R-:W-:Y:S01]  /*2800*/  UIADD3 UR20, UPT, UPT, UR27, UR63, URZ ;  /* 0x0000003f1b147290 */ /* 0x000fe2000fffe0ff */
[----:B------:R-:W-:Y:S02]  /*2810*/  PLOP3.LUT P1, PT, PT, PT, PT, 0x80, 0x8 ;  /* 0x000000000008781c */ /* 0x000fe40003f2f070 */
[----:B------:R-:W-:-:S04]  /*2820*/  ISETP.NE.AND P0, PT, R11, 0x2, PT ;  /* 0x000000020b00780c */ /* 0x000fc80003f05270 */
[----:B------:R-:W-:Y:S02]  /*2830*/  SEL R3, RZ, 0x1, P0 ;  /* 0x00000001ff037807 */ /* 0x000fe40000000000 */
[----:B------:R-:W-:Y:S02]  /*2840*/  SEL R11, R11, RZ, P0 ;  /* 0x000000ff0b0b7207 */ /* 0x000fe40000000000 */
[----:B------:R-:W-:Y:S01]  /*2850*/  LOP3.LUT R10, R10, R3, RZ, 0x3c, !PT ;  /* 0x000000030a0a7212 */ /* 0x000fe200078e3cff */
[----:B------:R-:W-:Y:S01]  /*2860*/  UIADD3 UR16, UPT, UPT, UR37, UR4, URZ ;  /* 0x0000000425107290 */ /* 0x000fe2000fffe0ff */
[----:B------:R-:W-:Y:S11]  /*2870*/  BRA.U UP1, `(.L_x_42) ;  /* 0xfffffff101407547 */ /* 0x000ff6000b83ffff */
[----:B------:R-:W-:Y:S01]  /*2880*/  UIADD3 UR7, UPT, UPT, UR6, 0x28, URZ ;  /* 0x0000002806077890 */ /* 0x000fe2000fffe0ff */
[----:B------:R-:W-:-:S03]  /*2890*/  SHF.L.U32 R3, R12, 0x1f, RZ ;  /* 0x0000001f0c037819 */ /* 0x000fc600000006ff */
[----:B------:R-:W-:-:S09]  /*28a0*/  ULEA UR4, UR5, UR7, 0x3 ;  /* 0x0000000705047291 */ /* 0x000fd2000f8e18ff */
[----:B------:R-:W2:Y:S02]  /*28b0*/  SYNCS.PHASECHK.TRANS64.TRYWAIT P0, [UR4], R3 ;  /* 0x00000003ff0075a7 */ /* 0x000ea40008001104 */
[----:B--2---:R-:W-:Y:S05]  /*28c0*/  @!P0 BRA `(.L_x_43) ;  /* 0x0000006c009c8947 */ /* 0x004fea0003800000 */
.L_x_144:
[----:B------:R-:W-:-:S04]  /*28d0*/  UIADD3 UR4, UPT, UPT, UR5, 0x1, URZ ;  /* 0x0000000105047890 */ /* 0x000fc8000fffe0ff */
[----:B------:R-:W-:-:S04]  /*28e0*/  UISETP.NE.AND UP0, UPT, UR4, 0x5, UPT ;  /* 0x000000050400788c */ /* 0x000fc8000bf05270 */
[----:B------:R-:W-:Y:S02]  /*28f0*/  USEL UR6, URZ, 0x1, UP0 ;  /* 0x00000001ff067887 */ /* 0x000fe40008000000 */
[----:B------:R-:W-:-:S04]  /*2900*/  USEL UR4, UR4, URZ, UP0 ;  /* 0x000000ff04047287 */ /* 0x000fc80008000000 */
[----:B------:R-:W-:Y:S01]  /*2910*/  ULEA UR5, UR4, UR7, 0x3 ;  /* 0x0000000704057291 */ /* 0x000fe2000f8e18ff */
[----:B------:R-:W-:-:S04]  /*2920*/  LOP3.LUT R2, R12, UR6, RZ, 0x3c, !PT ;  /* 0x000000060c027c12 */ /* 0x000fc8000f8e3cff */
[----:B-1----:R-:W-:-:S04]  /*2930*/  SHF.L.U32 R3, R2, 0x1f, RZ ;  /* 0x0000001f02037819 */ /* 0x002fc800000006ff */
[----:B------:R-:W1:Y:S02]  /*2940*/  SYNCS.PHASECHK.TRANS64.TRYWAIT P0, [UR5], R3 ;  /* 0x00000003ff0075a7 */ /* 0x000e640008001105 */
[----:B-1----:R-:W-:Y:S05]  /*2950*/  @!P0 BRA `(.L_x_44) ;  /* 0x0000006c00908947 */ /* 0x002fea0003800000 */
.L_x_146:
        /* <DEDUP_REMOVED lines=9> */
.L_x_148:
        /* <DEDUP_REMOVED lines=9> */
.L_x_150:
[----:B------:R-:W-:-:S04]  /*2a80*/  UIADD3 UR4, UPT, UPT, UR4, 0x1, URZ ;  /* 0x0000000104047890 */ /* 0x000fc8000fffe0ff */
[----:B------:R-:W-:-:S04]  /*2a90*/  UISETP.NE.AND UP0, UPT, UR4, 0x5, UPT ;  /* 0x000000050400788c */ /* 0x000fc8000bf05270 */
[----:B------:R-:W-:Y:S02]  /*2aa0*/  USEL UR5, URZ, 0x1, UP0 ;  /* 0x00000001ff057887 */ /* 0x000fe40008000000 */
[----:B------:R-:W-:-:S04]  /*2ab0*/  USEL UR4, UR4, URZ, UP0 ;  /* 0x000000ff04047287 */ /* 0x000fc80008000000 */
[----:B------:R-:W-:Y:S01]  /*2ac0*/  ULEA UR4, UR4, UR7, 0x3 ;  /* 0x0000000704047291 */ /* 0x000fe2000f8e18ff */
[----:B-1----:R-:W-:-:S04]  /*2ad0*/  LOP3.LUT R3, R2, UR5, RZ, 0x3c, !PT ;  /* 0x0000000502037c12 */ /* 0x002fc8000f8e3cff */
[----:B------:R-:W-:Y:S01]  /*2ae0*/  SHF.L.U32 R3, R3, 0x1f, RZ ;  /* 0x0000001f03037819 */ /* 0x000fe200000006ff */
[----:B------:R-:W-:-:S07]  /*2af0*/  IMAD.U32 R0, RZ, RZ, UR4 ;  /* 0x00000004ff007e24 */ /* 0x000fce000f8e00ff */
.L_x_47:
[----:B-1----:R1:W2:Y:S02]  /*2b00*/  SYNCS.PHASECHK.TRANS64.TRYWAIT P0, [R0+URZ], R3 ;  /* 0x00000003000075a7 */ /* 0x0022a400080011ff */
[----:B--2---:R-:W-:Y:S05]  /*2b10*/  @!P0 NANOSLEEP.SYNCS 0x989680 ;  /* 0x009896800000895d */ /* 0x004fea0003900000 */
[----:B------:R-:W2:Y:S02]  /*2b20*/  @!P0 SYNCS.PHASECHK.TRANS64 P0, [R0+URZ], R3 ;  /* 0x00000003000085a7 */ /* 0x000ea400080010ff */
[----:B--2---:R-:W-:Y:S05]  /*2b30*/  @P0 EXIT ;  /* 0x000000000000094d */ /* 0x004fea0003800000 */
[----:B------:R-:W-:Y:S05]  /*2b40*/  BRA `(.L_x_47) ;  /* 0xfffffffc00ec7947 */ /* 0x000fea000383ffff */
.L_x_22:
[----:B------:R-:W-:-:S04]  /*2b50*/  UISETP.NE.AND UP0, UPT, UR47, URZ, UPT ;  /* 0x000000ff2f00728c */ /* 0x000fc8000bf05270 */
[----:B------:R-:W-:-:S09]  /*2b60*/  UISETP.NE.OR UP0, UPT, UR17, 0x1, UP0 ;  /* 0x000000011100788c */ /* 0x000fd20008705670 */
[----:B------:R-:W-:Y:S05]  /*2b70*/  BRA.U UP0, `(.L_x_48) ;  /* 0x0000000500487547 */ /* 0x000fea000b800000 */
[----:B------:R-:W-:Y:S01]  /*2b80*/  ISETP.GE.U32.AND P2, PT, R0, 0x8, PT ;  /* 0x000000080000780c */ /* 0x000fe20003f46070 */
[----:B------:R-:W-:Y:S01]  /*2b90*/  IMAD.MOV.U32 R12, RZ, RZ, 0x1 ;  /* 0x00000001ff0c7424 */ /* 0x000fe200078e00ff */
[----:B------:R-:W-:Y:S02]  /*2ba0*/  CS2R R10, SRZ ;  /* 0x00000000000a7805 */ /* 0x000fe4000001ff00 */
[----:B------:R-:W-:Y:S01]  /*2bb0*/  CS2R R8, SRZ ;  /* 0x0000000000087805 */ /* 0x000fe2000001ff00 */
[----:B------:R-:W-:Y:S01]  /*2bc0*/  UMOV UR6, 0x400 ;  /* 0x0000040000067882 */ /* 0x000fe20000000000 */
[----:B------:R-:W-:Y:S01]  /*2bd0*/  UMOV UR5, URZ ;  /* 0x000000ff00057c82 */ /* 0x000fe20008000000 */
[----:B------:R-:W-:-:S12]  /*2be0*/  ULEA UR6, UR47, UR6, 0x18 ;  /* 0x000000062f067291 */ /* 0x000fd8000f8ec0ff */
.L_x_52:
[----:B------:R-:W-:Y:S02]  /*2bf0*/  LEA R2, R8, UR6, 0x3 ;  /* 0x0000000608027c11 */ /* 0x000fe4000f8e18ff */
[----:B------:R-:W-:-:S03]  /*2c00*/  SHF.L.U32 R5, R9, 0x1f, RZ ;  /* 0x0000001f09057819 */ /* 0x000fc600000006ff */
[----:B------:R-:W-:Y:S01]  /*2c10*/  VIADD R4, R2, 0x110 ;  /* 0x0000011002047836 */ /* 0x000fe20000000000 */
[----:B------:R-:W1:Y:S02]  /*2c20*/  SYNCS.PHASECHK.TRANS64.TRYWAIT P0, [R2+URZ+0x100], R5 ;  /* 0x00010005020075a7 */ /* 0x000e6400080011ff */
[----:B-1----:R-:W-:Y:S05]  /*2c30*/  @!P0 BRA `(.L_x_49) ;  /* 0x0000006c00208947 */ /* 0x002fea0003800000 */
.L_x_151:
[----:B------:R-:W-:Y:S01]  /*2c40*/  ULEA UR4, UR5, UR6, 0x3 ;  /* 0x0000000605047291 */ /* 0x000fe2000f8e18ff */
[----:B------:R-:W-:Y:S02]  /*2c50*/  PRMT R4, RZ, 0x654, R4 ;  /* 0x00000654ff047816 */ /* 0x000fe40000000004 */
[----:B-1----:R-:W-:Y:S01]  /*2c60*/  SHF.L.U32 R5, R12, 0x1f, RZ ;  /* 0x0000001f0c057819 */ /* 0x002fe200000006ff */
[----:B------:R-:W-:Y:S01]  /*2c70*/  UIADD3 UR7, UPT, UPT, UR4, 0xa0, URZ ;  /* 0x000000a004077890 */ /* 0x000fe2000fffe0ff */
[----:B------:R1:W-:Y:S05]  /*2c80*/  SYNCS.ARRIVE.TRANS64.RED.A1T0 RZ, [R4+URZ], RZ ;  /* 0x000000ff04ff79a7 */ /* 0x0003ea00081004ff */
[----:B------:R-:W-:Y:S01]  /*2c90*/  IMAD.U32 R7, RZ, RZ, UR7 ;  /* 0x00000007ff077e24 */ /* 0x000fe2000f8e00ff */
[----:B------:R-:W2:Y:S04]  /*2ca0*/  SYNCS.PHASECHK.TRANS64.TRYWAIT P0, [UR4+0xb0], R5 ;  /* 0x0000b005ff0075a7 */ /* 0x000ea80008001104 */
[----:B------:R-:W-:Y:S01]  /*2cb0*/  PRMT R6, R0, 0x654, R7 ;  /* 0x0000065400067816 */ /* 0x000fe20000000007 */
[----:B-1----:R-:W-:Y:S01]  /*2cc0*/  @!P2 IMAD.MOV.U32 R4, RZ, RZ, 0x10 ;  /* 0x00000010ff04a424 */ /* 0x002fe200078e00ff */
[----:B--2---:R-:W-:Y:S06]  /*2cd0*/  @!P0 BRA `(.L_x_50) ;  /* 0x0000006c000c8947 */ /* 0x004fec0003800000 */
.L_x_153:
[----:B------:R-:W-:Y:S01]  /*2ce0*/  ULEA UR8, UR5, UR6, 0x4 ;  /* 0x0000000605087291 */ /* 0x000fe2000f8e20ff */
[----:B------:R-:W-:Y:S01]  /*2cf0*/  SEL R3, R6, R3, !P2 ;  /* 0x0000000306037207 */ /* 0x000fe20005000000 */
[----:B------:R-:W-:Y:S01]  /*2d00*/  UIADD3 UR9, UPT, UPT, UR4, 0xa0, URZ ;  /* 0x000000a004097890 */ /* 0x000fe2000fffe0ff */
[----:B-1----:R-:W-:Y:S01]  /*2d10*/  LEA R2, R11, UR6, 0x3 ;  /* 0x000000060b027c11 */ /* 0x002fe2000f8e18ff */
[----:B------:R-:W-:Y:S01]  /*2d20*/  UIADD3 UR8, UPT, UPT, UR8, 0x130, URZ ;  /* 0x0000013008087890 */ /* 0x000fe2000fffe0ff */
[----:B------:R-:W-:Y:S01]  /*2d30*/  SHF.L.U32 R5, R10, 0x1f, RZ ;  /* 0x0000001f0a057819 */ /* 0x000fe200000006ff */
[----:B------:R1:W-:Y:S01]  /*2d40*/  @!P2 SYNCS.ARRIVE.TRANS64.RED RZ, [R3+URZ], R4 ;  /* 0x0000000403ffa9a7 */ /* 0x0003e200080004ff */
[----:B------:R-:W-:Y:S01]  /*2d50*/  UIADD3 UR4, UPT, UPT, UR5, 0x1, URZ ;  /* 0x0000000105047890 */ /* 0x000fe2000fffe0ff */
[----:B------:R-:W-:-:S03]  /*2d60*/  VIADD R8, R8, 0x1 ;  /* 0x0000000108087836 */ /* 0x000fc60000000000 */
[----:B------:R-:W-:Y:S02]  /*2d70*/  UISETP.NE.AND UP0, UPT, UR4, 0x2, UPT ;  /* 0x000000020400788c */ /* 0x000fe4000bf05270 */
[----:B------:R-:W-:Y:S06]  /*2d80*/  UGETNEXTWORKID.BROADCAST [UR8], [UR9] ;  /* 0x00000000080073ca */ /* 0x000fec0008000100 */
[----:B------:R-:W-:Y:S01]  /*2d90*/  USEL UR7, URZ, 0x1, UP0 ;  /* 0x00000001ff077887 */ /* 0x000fe20008000000 */
[----:B------:R-:W-:Y:S01]  /*2da0*/  ISETP.NE.AND P0, PT, R8, 0x2, PT ;  /* 0x000000020800780c */ /* 0x000fe20003f05270 */
[----:B------:R-:W-:Y:S01]  /*2db0*/  USEL UR5, UR4, URZ, UP0 ;  /* 0x000000ff04057287 */ /* 0x000fe20008000000 */
[----:B------:R-:W2:Y:S03]  /*2dc0*/  SYNCS.PHASECHK.TRANS64.TRYWAIT P1, [R2+URZ+0xa0], R5 ;  /* 0x0000a005020075a7 */ /* 0x000ea600080211ff */
[----:B------:R-:W-:Y:S01]  /*2dd0*/  LOP3.LUT R12, R12, UR7, RZ, 0x3c, !PT ;  /* 0x000000070c0c7c12 */ /* 0x000fe2000f8e3cff */
[----:B-12---:R-:W-:Y:S07]  /*2de0*/  @!P1 BRA `(.L_x_51) ;  /* 0x0000006800e09947 */ /* 0x006fee0003800000 */
.L_x_154:
[C---:B------:R-:W-:Y:S01]  /*2df0*/  LEA R4, R11.reuse, UR6, 0x4 ;  /* 0x000000060b047c11 */ /* 0x040fe2000f8e20ff */
[----:B-1----:R-:W-:Y:S01]  /*2e00*/  VIADD R2, R2, 0xb0 ;  /* 0x000000b002027836 */ /* 0x002fe20000000000 */
[----:B------:R-:W-:Y:S01]  /*2e10*/  SEL R8, R8, RZ, P0 ;  /* 0x000000ff08087207 */ /* 0x000fe20000000000 */
[----:B------:R-:W-:-:S03]  /*2e20*/  VIADD R11, R11, 0x1 ;  /* 0x000000010b0b7836 */ /* 0x000fc60000000000 */
[----:B------:R-:W1:Y:S01]  /*2e30*/  LDS.128 R4, [R4+0x130] ;  /* 0x0001300004047984 */ /* 0x000e620000000c00 */
[----:B------:R-:W-:Y:S02]  /*2e40*/  PRMT R2, RZ, 0x654, R2 ;  /* 0x00000654ff027816 */ /* 0x000fe40000000002 */
[C---:B------:R-:W-:Y:S01]  /*2e50*/  ISETP.NE.AND P1, PT, R11.reuse, 0x2, PT ;  /* 0x000000020b00780c */ /* 0x040fe20003f25270 */
[----:B------:R-:W-:Y:S01]  /*2e60*/  @!PT LDS RZ, [RZ] ;  /* 0x00000000fffff984 */ /* 0x000fe20000000800 */
[----:B------:R-:W-:Y:S01]  /*2e70*/  @!PT LDS RZ, [RZ] ;  /* 0x00000000fffff984 */ /* 0x000fe20000000800 */
[----:B------:R-:W-:Y:S01]  /*2e80*/  @!PT LDS RZ, [RZ] ;  /* 0x00000000fffff984 */ /* 0x000fe20000000800 */
[----:B------:R-:W-:Y:S01]  /*2e90*/  @!PT LDS RZ, [RZ] ;  /* 0x00000000fffff984 */ /* 0x000fe20000000800 */
[----:B------:R2:W-:Y:S06]  /*2ea0*/  MEMBAR.ALL.CTA ;  /* 0x0000000000007992 */ /* 0x0005ec0000008000 */
[----:B--2---:R-:W2:Y:S01]  /*2eb0*/  FENCE.VIEW.ASYNC.S ;  /* 0x00000000000073c6 */ /* 0x004ea20000000000 */
[----:B------:R-:W-:Y:S01]  /*2ec0*/  SEL R11, R11, RZ, P1 ;  /* 0x000000ff0b0b7207 */ /* 0x000fe20000800000 */
[----:B--2---:R2:W-:Y:S01]  /*2ed0*/  SYNCS.ARRIVE.TRANS64.RED.A1T0 RZ, [R2+URZ], RZ ;  /* 0x000000ff02ff79a7 */ /* 0x0045e200081004ff */
[----:B-1----:R-:W-:-:S02]  /*2ee0*/  LOP3.LUT P3, RZ, R6, 0x1, RZ, 0xc0, !PT ;  /* 0x0000000106ff7812 */ /* 0x002fc4000786c0ff */
[----:B------:R-:W-:-:S04]  /*2ef0*/  SEL R5, RZ, 0x1, P1 ;  /* 0x00000001ff057807 */ /* 0x000fc80000800000 */
[----:B------:R-:W-:Y:S02]  /*2f00*/  LOP3.LUT R10, R10, R5, RZ, 0x3c, !PT ;  /* 0x000000050a0a7212 */ /* 0x000fe400078e3cff */
[----:B--2---:R-:W-:-:S04]  /*2f10*/  SEL R2, RZ, 0x1, P0 ;  /* 0x00000001ff027807 */ /* 0x004fc80000000000 */
[----:B------:R-:W-:Y:S01]  /*2f20*/  LOP3.LUT R9, R9, R2, RZ, 0x3c, !PT ;  /* 0x0000000209097212 */ /* 0x000fe200078e3cff */
[----:B------:R-:W-:Y:S06]  /*2f30*/  @P3 BRA `(.L_x_52) ;  /* 0xfffffffc002c3947 */ /* 0x000fec000383ffff */
[----:B------:R-:W-:Y:S01]  /*2f40*/  ULEA UR4, UR5, UR6, 0x3 ;  /* 0x0000000605047291 */ /* 0x000fe2000f8e18ff */
[----:B------:R-:W-:-:S08]  /*2f50*/  SHF.L.U32 R3, R12, 0x1f, RZ ;  /* 0x0000001f0c037819 */ /* 0x000fd000000006ff */
[----:B------:R-:W1:Y:S02]  /*2f60*/  SYNCS.PHASECHK.TRANS64 P0, [UR4+0xb0], R3 ;  /* 0x0000b003ff0075a7 */ /* 0x000e640008001004 */
[----:B-1----:R-:W-:Y:S05]  /*2f70*/  @P0 BRA `(.L_x_53) ;  /* 0x0000000000080947 */ /* 0x002fea0003800000 */
[----:B------:R-:W1:Y:S02]  /*2f80*/  SYNCS.PHASECHK.TRANS64.TRYWAIT P0, [UR4+0xb0], R3 ;  /* 0x0000b003ff0075a7 */ /* 0x000e640008001104 */
[----:B-1----:R-:W-:Y:S05]  /*2f90*/  @!P0 BRA `(.L_x_54) ;  /* 0x0000006800888947 */ /* 0x002fea0003800000 */
.L_x_53:
[----:B------:R-:W-:-:S04]  /*2fa0*/  UIADD3 UR7, UPT, UPT, UR5, 0x1, URZ ;  /* 0x0000000105077890 */ /* 0x000fc8000fffe0ff */
[----:B------:R-:W-:-:S04]  /*2fb0*/  UISETP.NE.AND UP0, UPT, UR7, 0x2, UPT ;  /* 0x000000020700788c */ /* 0x000fc8000bf05270 */
[----:B------:R-:W-:Y:S02]  /*2fc0*/  USEL UR8, URZ, 0x1, UP0 ;  /* 0x00000001ff087887 */ /* 0x000fe40008000000 */
[----:B------:R-:W-:-:S04]  /*2fd0*/  USEL UR7, UR7, URZ, UP0 ;  /* 0x000000ff07077287 */ /* 0x000fc80008000000 */
[----:B------:R-:W-:Y:S01]  /*2fe0*/  ULEA UR7, UR7, UR6, 0x3 ;  /* 0x0000000607077291 */ /* 0x000fe2000f8e18ff */
[----:B-1----:R-:W-:-:S04]  /*2ff0*/  LOP3.LUT R3, R12, UR8, RZ, 0x3c, !PT ;  /* 0x000000080c037c12 */ /* 0x002fc8000f8e3cff */
[----:B------:R-:W-:-:S04]  /*3000*/  SHF.L.U32 R0, R3, 0x1f, RZ ;  /* 0x0000001f03007819 */ /* 0x000fc800000006ff */
[----:B------:R-:W1:Y:S02]  /*3010*/  SYNCS.PHASECHK.TRANS64 P0, [UR7+0xb0], R0 ;  /* 0x0000b000ff0075a7 */ /* 0x000e640008001007 */
[----:B-1----:R-:W-:Y:S05]  /*3020*/  @P0 EXIT ;  /* 0x000000000000094d */ /* 0x002fea0003800000 */
[----:B------:R-:W-:Y:S02]  /*3030*/  SHF.L.U32 R3, R3, 0x1f, RZ ;  /* 0x0000001f03037819 */ /* 0x000fe400000006ff */
[----:B------:R-:W-:-:S07]  /*3040*/  MOV R0, UR7 ;  /* 0x0000000700007c02 */ /* 0x000fce0008000f00 */
.L_x_55:
[----:B-1----:R1:W2:Y:S02]  /*3050*/  SYNCS.PHASECHK.TRANS64.TRYWAIT P0, [R0+URZ+0xb0], R3 ;  /* 0x0000b003000075a7 */ /* 0x0022a400080011ff */
[----:B--2---:R-:W-:Y:S05]  /*3060*/  @!P0 NANOSLEEP.SYNCS 0x989680 ;  /* 0x009896800000895d */ /* 0x004fea0003900000 */
[----:B------:R-:W2:Y:S02]  /*3070*/  @!P0 SYNCS.PHASECHK.TRANS64 P0, [R0+URZ+0xb0], R3 ;  /* 0x0000b003000085a7 */ /* 0x000ea400080010ff */
[----:B--2---:R-:W-:Y:S05]  /*3080*/  @P0 EXIT ;  /* 0x000000000000094d */ /* 0x004fea0003800000 */
[----:B------:R-:W-:Y:S05]  /*3090*/  BRA `(.L_x_55) ;  /* 0xfffffffc00ec7947 */ /* 0x000fea000383ffff */
.L_x_48:
[----:B------:R-:W-:Y:S05]  /*30a0*/  BRA.U UP4, `(.L_x_56) ;  /* 0x0000000d04bc7547 */ /* 0x000fea000b800000 */
[----:B------:R-:W-:Y:S01]  /*30b0*/  UMOV UR4, 0x40 ;  /* 0x0000004000047882 */ /* 0x000fe20000000000 */
[----:B------:R-:W-:Y:S01]  /*30c0*/  NOP ;  /* 0x0000000000007918 */ /* 0x000fe20000000000 */
[----:B------:R-:W-:Y:S01]  /*30d0*/  ULEA UR5, UR47, UR4, 0x18 ;  /* 0x000000042f057291 */ /* 0x000fe2000f8ec0ff */
[----:B------:R-:W-:Y:S02]  /*30e0*/  UMOV UR6, 0x400 ;  /* 0x0000040000067882 */ /* 0x000fe40000000000 */
[----:B------:R-:W-:-:S06]  /*30f0*/  ULEA UR6, UR47, UR6, 0x18 ;  /* 0x000000062f067291 */ /* 0x000fcc000f8ec0ff */
[----:B------:R-:W1:Y:S02]  /*3100*/  LDS.U8 R0, [UR5+0x1c] ;  /* 0x00001c05ff007984 */ /* 0x000e640008000000 */
[----:B-1----:R-:W-:-:S13]  /*3110*/  ISETP.NE.AND P0, PT, R0, RZ, PT ;  /* 0x000000ff0000720c */ /* 0x002fda0003f05270 */
[----:B------:R-:W-:Y:S05]  /*3120*/  @P0 BRA `(.L_x_57) ;  /* 0x0000000000580947 */ /* 0x000fea0003800000 */
[----:B------:R-:W-:-:S13]  /*3130*/  ELECT P0, URZ, PT ;  /* 0x0000000000ff782f */ /* 0x000fda0003800000 */
[----:B------:R-:W-:Y:S05]  /*3140*/  @!P0 BRA `(.L_x_58) ;  /* 0x0000000000608947 */ /* 0x000fea0003800000 */
[----:B------:R-:W-:Y:S01]  /*3150*/  UMOV UR4, 0x10 ;  /* 0x0000001000047882 */ /* 0x000fe20000000000 */
[----:B------:R-:W-:Y:S01]  /*3160*/  HFMA2 R0, -RZ, RZ, 0, 5.9604644775390625e-08 ;  /* 0x00000001ff007431 */ /* 0x000fe200000001ff */
[----:B------:R-:W-:-:S03]  /*3170*/  MOV R3, 0xffff ;  /* 0x0000ffff00037802 */ /* 0x000fc60000000f00 */
[----:B------:R-:W-:Y:S04]  /*3180*/  DEPBAR.LE SB1, 0x36 ;  /* 0x00009d800000791a */ /* 0x000fe80000000000 */
[----:B------:R-:W1:Y:S02]  /*3190*/  UTCATOMSWS.FIND_AND_SET.ALIGN UP0, UR4, UR4 ;  /* 0x00000004000475e3 */ /* 0x000e640008000800 */
[----:B-1----:R-:W-:Y:S01]  /*31a0*/  MOV R4, UR4 ;  /* 0x0000000400047c02 */ /* 0x002fe20008000f00 */
[----:B------:R-:W-:Y:S06]  /*31b0*/  BRA.U UP0, `(.L_x_59) ;  /* 0x0000000100187547 */ /* 0x000fec000b800000 */
.L_x_60:
[----:B------:R-:W-:Y:S05]  /*31c0*/  NANOSLEEP 0x64 ;  /* 0x000000640000795d */ /* 0x000fea0003800000 */
[----:B------:R-:W-:-:S05]  /*31d0*/  UMOV UR4, 0x10 ;  /* 0x0000001000047882 */ /* 0x000fca0000000000 */
[----:B------:R-:W-:Y:S04]  /*31e0*/  DEPBAR.LE SB1, 0x36 ;  /* 0x00009d800000791a */ /* 0x000fe80000000000 */
[----:B------:R-:W1:Y:S02]  /*31f0*/  UTCATOMSWS.FIND_AND_SET.ALIGN UP0, UR4, UR4 ;  /* 0x00000004000475e3 */ /* 0x000e640008000800 */
[----:B-1----:R-:W-:Y:S01]  /*3200*/  MOV R4, UR4 ;  /* 0x0000000400047c02 */ /* 0x002fe20008000f00 */
[----:B------:R-:W-:Y:S05]  /*3210*/  BRA.U !UP0, `(.L_x_60) ;  /* 0xfffffffd08e87547 */ /* 0x000fea000b83ffff */
.L_x_59:
[-C--:B------:R-:W-:Y:S02]  /*3220*/  SHF.L.U32 R3, R3, R4.reuse, RZ ;  /* 0x0000000403037219 */ /* 0x080fe400000006ff */
[----:B------:R-:W-:Y:S01]  /*3230*/  SHF.L.U32 R0, R0, R4, RZ ;  /* 0x0000000400007219 */ /* 0x000fe200000006ff */
[----:B------:R-:W-:Y:S02]  /*3240*/  IMAD.SHL.U32 R4, R4, 0x20, RZ ;  /* 0x0000002004047824 */ /* 0x000fe400078e00ff */
[----:B------:R1:W-:Y:S04]  /*3250*/  ATOMS.OR RZ, [UR5+0x14], R3 ;  /* 0x00001403ffff798c */ /* 0x0003e8000b000005 */
[----:B------:R1:W-:Y:S04]  /*3260*/  ATOMS.OR RZ, [UR5+0x18], R0 ;  /* 0x00001800ffff798c */ /* 0x0003e8000b000005 */
[----:B------:R1:W-:Y:S01]  /*3270*/  STS [UR6+0x150], R4 ;  /* 0x00015004ff007988 */ /* 0x0003e20008000806 */
[----:B------:R-:W-:Y:S05]  /*3280*/  BRA `(.L_x_58) ;  /* 0x0000000000107947 */ /* 0x000fea0003800000 */
.L_x_57:
[----:B------:R-:W-:Y:S02]  /*3290*/  MOV R0, 0xffffffff ;  /* 0xffffffff00007802 */ /* 0x000fe40000000f00 */
[----:B------:R-:W-:-:S03]  /*32a0*/  MOV R4, 0x32d0 ;  /* 0x000032d000047802 */ /* 0x000fc60000000f00 */
[----:B------:R1:W-:Y:S04]  /*32b0*/  STS [UR6+0x150], R0 ;  /* 0x00015000ff007988 */ /* 0x0003e80008000806 */
[----:B-1---5:R-:W-:Y:S05]  /*32c0*/  CALL.REL.NOINC `($__internal_1_$__cuda_sm10x_tcgen05_guardrail_trap_phase_invalid_during_alloc) ;  /* 0x0000006c00d47944 */ /* 0x022fea0003c00000 */
.L_x_58:
[----:B------:R-:W-:Y:S05]  /*32d0*/  WARPSYNC.ALL ;  /* 0x0000000000007948 */ /* 0x000fea0003800000 */
[----:B------:R-:W2:Y:S01]  /*32e0*/  S2UR UR4, SR_CgaCtaId ;  /* 0x00000000000479c3 */ /* 0x000ea20000008800 */
[----:B------:R-:W-:Y:S01]  /*32f0*/  UMOV UR26, 0x400 ;  /* 0x00000400001a7882 */ /* 0x000fe20000000000 */
[----:B------:R-:W-:-:S06]  /*3300*/  NOP ;  /* 0x0000000000007918 */ /* 0x000fcc0000000000 */
[----:B------:R-:W-:Y:S06]  /*3310*/  BAR.ARV 0x6, 0xa0 ;  /* 0x0182800000007b1d */ /* 0x000fec0000002000 */
[----:B------:R-:W3:Y:S01]  /*3320*/  LDCU UR5, c[0x0][0x38c] ;  /* 0x00007180ff0577ac */ /* 0x000ee20008000800 */
[----:B------:R-:W-:Y:S01]  /*3330*/  LOP3.LUT R2, R2, 0xffff, RZ, 0xc0, !PT ;  /* 0x0000ffff02027812 */ /* 0x000fe200078ec0ff */
[----:B------:R-:W-:Y:S01]  /*3340*/  IMAD.MOV.U32 R11, RZ, RZ, 0x1 ;  /* 0x00000001ff0b7424 */ /* 0x000fe200078e00ff */
[----:B------:R-:W-:Y:S01]  /*3350*/  CS2R R8, SRZ ;  /* 0x0000000000087805 */ /* 0x000fe2000001ff00 */
[----:B------:R-:W4:Y:S01]  /*3360*/  LDCU UR7, c[0x0][0x38c] ;  /* 0x00007180ff0777ac */ /* 0x000f220008000800 */
[----:B------:R-:W-:Y:S01]  /*3370*/  R2UR UR27, R2 ;  /* 0x00000000021b72ca */ /* 0x000fe200000e0000 */
[----:B------:R-:W-:Y:S01]  /*3380*/  IMAD.MOV.U32 R10, RZ, RZ, RZ ;  /* 0x000000ffff0a7224 */ /* 0x000fe200078e00ff */
[----:B------:R-:W-:Y:S01]  /*3390*/  UMOV UR31, URZ ;  /* 0x000000ff001f7c82 */ /* 0x000fe20008000000 */
[----:B------:R-:W-:Y:S01]  /*33a0*/  UMOV UR22, URZ ;  /* 0x000000ff00167c82 */ /* 0x000fe20008000000 */
[----:B--2---:R-:W-:Y:S01]  /*33b0*/  ULEA UR26, UR4, UR26, 0x18 ;  /* 0x0000001a041a7291 */ /* 0x004fe2000f8ec0ff */
[----:B------:R-:W-:Y:S01]  /*33c0*/  UMOV UR38, 0x0 ;  /* 0x0000000000267882 */ /* 0x000fe20000000000 */
[----:B------:R-:W-:-:S02]  /*33d0*/  UMOV UR39, 0x8200010 ;  /* 0x0820001000277882 */ /* 0x000fc40000000000 */
[----:B------:R-:W-:Y:S02]  /*33e0*/  UIADD3 UR4, UPT, UPT, UR26, 0x8400, URZ ;  /* 0x000084001a047890 */ /* 0x000fe4000fffe0ff */
[----:B------:R-:W-:Y:S02]  /*33f0*/  UIADD3 UR6, UPT, UPT, UR26, 0x1c400, URZ ;  /* 0x0001c4001a067890 */ /* 0x000fe4000fffe0ff */
[----:B---3--:R-:W-:Y:S01]  /*3400*/  UIADD3 UR5, UPT, UPT, UR5, 0x3f, URZ ;  /* 0x0000003f05057890 */ /* 0x008fe2000fffe0ff */
[----:B-1----:R-:W1:Y:S01]  /*3410*/  LDS R0, [UR26+0x150] ;  /* 0x0001501aff007984 */ /* 0x002e620008000800 */
[----:B------:R-:W-:Y:S01]  /*3420*/  UMOV UR36, 0x0 ;  /* 0x0000000000247882 */ /* 0x000fe20000000000 */
[----:B------:R-:W-:Y:S01]  /*3430*/  UMOV UR37, 0x8200010 ;  /* 0x0820001000257882 */ /* 0x000fe20000000000 */
[----:B------:R-:W-:Y:S02]  /*3440*/  USHF.R.S32.HI UR40, URZ, 0x1f, UR5 ;  /* 0x0000001fff287899 */ /* 0x000fe40008011405 */
[----:B----4-:R-:W-:-:S02]  /*3450*/  UISETP.GE.AND UP4, UPT, UR7, 0x1, UPT ;  /* 0x000000010700788c */ /* 0x010fc4000bf86270 */
[----:B------:R-:W-:Y:S02]  /*3460*/  ULEA.HI UR40, UR40, UR5, URZ, 0x6 ;  /* 0x0000000528287291 */ /* 0x000fe4000f8f30ff */
[----:B------:R-:W-:Y:S02]  /*3470*/  USHF.R.U32.HI UR5, URZ, 0x4, UR4 ;  /* 0x00000004ff057899 */ /* 0x000fe40008011604 */
[----:B------:R-:W-:Y:S02]  /*3480*/  USHF.R.S32.HI UR40, URZ, 0x6, UR40 ;  /* 0x00000006ff287899 */ /* 0x000fe40008011428 */
[----:B------:R-:W-:Y:S02]  /*3490*/  USHF.R.U32.HI UR4, URZ, 0x4, UR6 ;  /* 0x00000004ff047899 */ /* 0x000fe40008011606 */
[----:B------:R-:W-:Y:S02]  /*34a0*/  UISETP.LT.AND UP0, UPT, UR40, 0x1, UPT ;  /* 0x000000012800788c */ /* 0x000fe4000bf01270 */
[----:B------:R-:W-:-:S02]  /*34b0*/  ULOP3.LUT UR5, UR5, 0x3fff, URZ, 0xc0, !UPT ;  /* 0x00003fff05057892 */ /* 0x000fc4000f8ec0ff */
[----:B------:R-:W-:Y:S02]  /*34c0*/  ULOP3.LUT UR4, UR4, 0x3fff, URZ, 0xc0, !UPT ;  /* 0x00003fff04047892 */ /* 0x000fe4000f8ec0ff */
[----:B------:R-:W-:Y:S02]  /*34d0*/  USEL UR41, UR40, 0x1, !UP0 ;  /* 0x0000000128297887 */ /* 0x000fe4000c000000 */
[----:B------:R-:W-:Y:S02]  /*34e0*/  ULOP3.LUT UR28, UR5, 0x10000, URZ, 0xfc, !UPT ;  /* 0x00010000051c7892 */ /* 0x000fe4000f8efcff */
[----:B------:R-:W-:Y:S02]  /*34f0*/  ULOP3.LUT UR29, UR4, 0x10000, URZ, 0xfc, !UPT ;  /* 0x00010000041d7892 */ /* 0x000fe4000f8efcff */
[----:B------:R-:W-:Y:S01]  /*3500*/  UIADD3 UR41, UPT, UPT, -UR41, URZ, URZ ;  /* 0x000000ff29297290 */ /* 0x000fe2000fffe1ff */
[----:B------:R-:W-:Y:S01]  /*3510*/  UMOV UR34, 0x0 ;  /* 0x0000000000227882 */ /* 0x000fe20000000000 */
[----:B------:R-:W-:Y:S01]  /*3520*/  UMOV UR35, 0x8200010 ;  /* 0x0820001000237882 */ /* 0x000fe20000000000 */
[----:B------:R-:W-:Y:S01]  /*3530*/  UMOV UR32, 0x0 ;  /* 0x0000000000207882 */ /* 0x000fe20000000000 */
[----:B------:R-:W-:Y:S01]  /*3540*/  UMOV UR33, 0x8200010 ;  /* 0x0820001000217882 */ /* 0x000fe20000000000 */
[----:B-1----:R-:W-:-:S15]  /*3550*/  R2UR UR42, R0 ;  /* 0x00000000002a72ca */ /* 0x002fde00000e0000 */
.L_x_67:
[----:B------:R-:W-:Y:S02]  /*3560*/  LEA R0, R10, UR26, 0x3 ;  /* 0x0000001a0a007c11 */ /* 0x000fe4000f8e18ff */
[----:B------:R-:W-:Y:S02]  /*3570*/  SHF.L.U32 R5, R9, 0x1f, RZ ;  /* 0x0000001f09057819 */ /* 0x000fe400000006ff */
[----:B------:R-:W-:Y:S01]  /*3580*/  PLOP3.LUT P0, PT, PT, PT, UP4, 0x80, 0x8 ;  /* 0x000000000008781c */ /* 0x000fe20003f0f048 */
[----:B------:R-:W-:Y:S01]  /*3590*/  VIADD R3, R0, 0xb0 ;  /* 0x000000b000037836 */ /* 0x000fe20000000000 */
[----:B-1----:R-:W1:Y:S02]  /*35a0*/  SYNCS.PHASECHK.TRANS64.TRYWAIT P1, [R0+URZ+0xa0], R5 ;  /* 0x0000a005000075a7 */ /* 0x002e6400080211ff */
[----:B-1-3--:R-:W-:Y:S09]  /*35b0*/  @!P1 BRA `(.L_x_61) ;  /* 0x0000006400189947 */ /* 0x00aff20003800000 */
.L_x_156:
[----:B------:R-:W-:Y:S01]  /*35c0*/  LEA R4, R10, UR26, 0x4 ;  /* 0x0000001a0a047c11 */ /* 0x000fe2000f8e20ff */
[----:B------:R-:W-:Y:S01]  /*35d0*/  @UP4 ULEA UR4, UR22, UR26, 0x3 ;  /* 0x0000001a16044291 */ /* 0x000fe2000f8e18ff */
[----:B------:R-:W-:Y:S01]  /*35e0*/  PLOP3.LUT P2, PT, PT, PT, PT, 0x80, 0x8 ;  /* 0x000000000008781c */ /* 0x000fe20003f4f070 */
[----:B------:R-:W-:Y:S01]  /*35f0*/  ULEA UR30, UR31, UR26, 0x3 ;  /* 0x0000001a1f1e7291 */ /* 0x000fe2000f8e18ff */
[----:B------:R-:W-:Y:S01]  /*3600*/  PRMT R3, RZ, 0x654, R3 ;  /* 0x00000654ff037816 */ /* 0x000fe20000000003 */
[----:B------:R-:W-:Y:S01]  /*3610*/  ULEA UR11, UR31, UR42, 0x7 ;  /* 0x0000002a1f0b7291 */ /* 0x000fe2000f8e38ff */
[----:B-1----:R-:W1:Y:S01]  /*3620*/  LDS.128 R4, [R4+0x130] ;  /* 0x0001300004047984 */ /* 0x002e620000000c00 */
[----:B------:R-:W-:Y:S02]  /*3630*/  @P0 SHF.L.U32 R2, R8, 0x1f, RZ ;  /* 0x0000001f08020819 */ /* 0x000fe400000006ff */
[----:B------:R-:W-:Y:S01]  /*3640*/  SHF.L.U32 R0, R11, 0x1f, RZ ;  /* 0x0000001f0b007819 */ /* 0x000fe200000006ff */
[----:B------:R-:W-:Y:S01]  /*3650*/  @!PT LDS RZ, [RZ] ;  /* 0x00000000fffff984 */ /* 0x000fe20000000800 */
[----:B------:R-:W-:Y:S01]  /*3660*/  @!PT LDS RZ, [RZ] ;  /* 0x00000000fffff984 */ /* 0x000fe20000000800 */
[----:B------:R-:W-:Y:S01]  /*3670*/  @!PT LDS RZ, [RZ] ;  /* 0x00000000fffff984 */ /* 0x000fe20000000800 */
[----:B------:R-:W-:Y:S01]  /*3680*/  @!PT LDS RZ, [RZ] ;  /* 0x00000000fffff984 */ /* 0x000fe20000000800 */
[----:B------:R2:W-:Y:S06]  /*3690*/  MEMBAR.ALL.CTA ;  /* 0x0000000000007992 */ /* 0x0005ec0000008000 */
[----:B--2---:R-:W2:Y:S02]  /*36a0*/  FENCE.VIEW.ASYNC.S ;  /* 0x00000000000073c6 */ /* 0x004ea40000000000 */
[----:B--2---:R2:W-:Y:S01]  /*36b0*/  SYNCS.ARRIVE.TRANS64.RED.A1T0 RZ, [R3+URZ], RZ ;  /* 0x000000ff03ff79a7 */ /* 0x0045e200081004ff */
[----:B------:R2:W3:Y:S01]  /*36c0*/  @P0 SYNCS.PHASECHK.TRANS64.TRYWAIT P2, [UR4], R2 ;  /* 0x00000002ff0005a7 */ /* 0x0004e20008041104 */
[----:B-1----:R-:W-:Y:S01]  /*36d0*/  LOP3.LUT P1, RZ, R6, 0x1, RZ, 0xc0, !PT ;  /* 0x0000000106ff7812 */ /* 0x002fe2000782c0ff */
[----:B------:R-:W1:Y:S02]  /*36e0*/  SYNCS.PHASECHK.TRANS64.TRYWAIT P0, [UR30+0xe0], R0 ;  /* 0x0000e000ff0075a7 */ /* 0x000e64000800111e */
[----:B-123--:R-:W-:Y:S10]  /*36f0*/  @!P0 BRA `(.L_x_62) ;  /* 0x0000006000dc8947 */ /* 0x00eff40003800000 */
.L_x_158:
[----:B------:R-:W-:Y:S01]  /*3700*/  IADD3 R10, PT, PT, R10, 0x1, RZ ;  /* 0x000000010a0a7810 */ /* 0x000fe20007ffe0ff */
[----:B------:R-:W-:Y:S06]  /*3710*/  BRA.U !UP4, `(.L_x_63) ;  /* 0x000000010cc07547 */ /* 0x000fec000b800000 */
[----:B------:R-:W-:Y:S01]  /*3720*/  UPLOP3.LUT UP2, UPT, UPT, UPT, UPT, 0x40, 0x4 ;  /* 0x000000000004789c */ /* 0x000fe20003f4e870 */
[----:B------:R-:W-:Y:S01]  /*3730*/  UMOV UR24, UR41 ;  /* 0x0000002900187c82 */ /* 0x000fe20008000000 */
[----:B------:R-:W-:Y:S01]  /*3740*/  UMOV UR23, UR40 ;  /* 0x0000002800177c82 */ /* 0x000fe20008000000 */
[----:B------:R-:W-:-:S08]  /*3750*/  UMOV UR10, UR22 ;  /* 0x00000016000a7c82 */ /* 0x000fd00008000000 */
.L_x_66:
[----:B------:R-:W-:Y:S02]  /*3760*/  UIADD3 UR24, UPT, UPT, UR24, 0x1, URZ ;  /* 0x0000000118187890 */ /* 0x000fe4000fffe0ff */
[----:B--2---:R-:W-:Y:S02]  /*3770*/  ULEA UR5, UR10, UR26, 0x3 ;  /* 0x0000001a0a057291 */ /* 0x004fe4000f8e18ff */
[----:B------:R-:W-:Y:S01]  /*3780*/  UISETP.NE.AND UP3, UPT, UR24, URZ, UPT ;  /* 0x000000ff1800728c */ /* 0x000fe2000bf65270 */
[----:B---3--:R-:W-:Y:S10]  /*3790*/  @P2 BRA `(.L_x_64) ;  /* 0x00000000000c2947 */ /* 0x008ff40003800000 */
[----:B-1----:R-:W-:Y:S04]  /*37a0*/  SHF.L.U32 R3, R8, 0x1f, RZ ;  /* 0x0000001f08037819 */ /* 0x002fe800000006ff */
[----:B------:R-:W1:Y:S02]  /*37b0*/  SYNCS.PHASECHK.TRANS64.TRYWAIT P0, [UR5], R3 ;  /* 0x00000003ff0075a7 */ /* 0x000e640008001105 */
[----:B-1----:R-:W-:Y:S05]  /*37c0*/  @!P0 BRA `(.L_x_65) ;  /* 0x0000006000c08947 */ /* 0x002fea0003800000 */
.L_x_64:
[----:B------:R-:W-:Y:S01]  /*37d0*/  UISETP.NE.AND UP0, UPT, UR23, 0x1, UPT ;  /* 0x000000011700788c */ /* 0x000fe2000bf05270 */
[----:B------:R-:W-:Y:S01]  /*37e0*/  PLOP3.LUT P2, PT, PT, PT, PT, 0x80, 0x8 ;  /* 0x000000000008781c */ /* 0x000fe20003f4f070 */
[----:B------:R-:W-:Y:S02]  /*37f0*/  UIADD3 UR4, UPT, UPT, UR10, 0x1, URZ ;  /* 0x000000010a047890 */ /* 0x000fe4000fffe0ff */
[----:B------:R-:W-:Y:S02]  /*3800*/  UIADD3 UR25, UPT, UPT, UR5, 0x28, URZ ;  /* 0x0000002805197890 */ /* 0x000fe4000fffe0ff */
[----:B------:R-:W-:Y:S01]  /*3810*/  UISETP.NE.AND UP1, UPT, UR4, 0x5, UPT ;  /* 0x000000050400788c */ /* 0x000fe2000bf25270 */
[----:B------:R-:W-:Y:S01]  /*3820*/  PLOP3.LUT P0, PT, PT, PT, UP0, 0x80, 0x8 ;  /* 0x000000000008781c */ /* 0x000fe20003f0f008 */
[----:B------:R-:W-:Y:S02]  /*3830*/  UIADD3 UR23, UPT, UPT, UR23, -0x1, URZ ;  /* 0xffffffff17177890 */ /* 0x000fe4000fffe0ff */
[----:B------:R-:W-:Y:S02]  /*3840*/  USEL UR6, URZ, 0x1, UP1 ;  /* 0x00000001ff067887 */ /* 0x000fe40008800000 */
[----:B------:R-:W-:Y:S01]  /*3850*/  USEL UR22, UR4, URZ, UP1 ;  /* 0x000000ff04167287 */ /* 0x000fe20008800000 */
[----:B------:R-:W-:Y:S01]  /*3860*/  UMOV UR7, 0x40004040 ;  /* 0x4000404000077882 */ /* 0x000fe20000000000 */
[----:B------:R-:W-:Y:S02]  /*3870*/  UMOV UR5, 0x40004040 ;  /* 0x4000404000057882 */ /* 0x000fe40000000000 */
[----:B------:R-:W-:Y:S01]  /*3880*/  @UP0 ULEA UR4, UR22, UR26, 0x3 ;  /* 0x0000001a16040291 */ /* 0x000fe2000f8e18ff */
[----:B------:R-:W-:Y:S01]  /*3890*/  LOP3.LUT R8, R8, UR6, RZ, 0x3c, !PT ;  /* 0x0000000608087c12 */ /* 0x000fe2000f8e3cff */
[----:B------:R-:W-:Y:S01]  /*38a0*/  ULEA UR6, UR10, UR29, 0xa ;  /* 0x0000001d0a067291 */ /* 0x000fe2000f8e50ff */
[----:B------:R-:W-:Y:S02]  /*38b0*/  UMOV UR21, 0x40004040 ;  /* 0x4000404000157882 */ /* 0x000fe40000000000 */
[----:B-1----:R-:W-:Y:S01]  /*38c0*/  @P0 SHF.L.U32 R0, R8, 0x1f, RZ ;  /* 0x0000001f08000819 */ /* 0x002fe200000006ff */
[----:B------:R-:W-:Y:S02]  /*38d0*/  UIADD3 UR20, UPT, UPT, UR6, 0x2, URZ ;  /* 0x0000000206147890 */ /* 0x000fe4000fffe0ff */
[----:B------:R-:W-:Y:S01]  /*38e0*/  UIADD3 UR16, UPT, UPT, UR6, 0x4, URZ ;  /* 0x0000000406107890 */ /* 0x000fe2000fffe0ff */
[----:B------:R2:W3:Y:S01]  /*38f0*/  @P0 SYNCS.PHASECHK.TRANS64.TRYWAIT P2, [UR4], R0 ;  /* 0x00000000ff0005a7 */ /* 0x0004e20008041104 */
[----:B------:R-:W-:Y:S02]  /*3900*/  ULEA UR4, UR10, UR28, 0xa ;  /* 0x0000001c0a047291 */ /* 0x000fe4000f8e50ff */
[----:B------:R-:W-:Y:S02]  /*3910*/  UIADD3 UR12, UPT, UPT, UR6, 0x6, URZ ;  /* 0x00000006060c7890 */ /* 0x000fe4000fffe0ff */
[----:B------:R-:W-:Y:S02]  /*3920*/  UIADD3 UR18, UPT, UPT, UR4, 0x2, URZ ;  /* 0x0000000204127890 */ /* 0x000fe4000fffe0ff */
[----:B------:R-:W-:Y:S02]  /*3930*/  UIADD3 UR14, UPT, UPT, UR4, 0x4, URZ ;  /* 0x00000004040e7890 */ /* 0x000fe4000fffe0ff */
[----:B------:R-:W-:Y:S01]  /*3940*/  UIADD3 UR8, UPT, UPT, UR4, 0x6, URZ ;  /* 0x0000000604087890 */ /* 0x000fe2000fffe0ff */
[----:B------:R2:W-:Y:S01]  /*3950*/  UTCHMMA gdesc[UR4], gdesc[UR6], tmem[UR11], tmem[UR38], idesc[UR39], UP2 ;  /* 0x00ff2606040075ea */ /* 0x0005e2000900000b */
[----:B------:R-:W-:Y:S01]  /*3960*/  UPLOP3.LUT UP2, UPT, UPT, UPT, UPT, 0x80, 0x8 ;  /* 0x000000000008789c */ /* 0x000fe20003f4f070 */
[----:B------:R-:W-:Y:S01]  /*3970*/  UMOV UR19, 0x40004040 ;  /* 0x4000404000137882 */ /* 0x000fe20000000000 */
[----:B------:R-:W-:Y:S01]  /*3980*/  UMOV UR17, 0x40004040 ;  /* 0x4000404000117882 */ /* 0x000fe20000000000 */
[----:B------:R2:W-:Y:S01]  /*3990*/  UTCHMMA gdesc[UR18], gdesc[UR20], tmem[UR11], tmem[UR36], idesc[UR37], UPT ;  /* 0x00ff2414120075ea */ /* 0x0005e2000b80000b */
[----:B------:R-:W-:Y:S01]  /*39a0*/  UMOV UR15, 0x40004040 ;  /* 0x40004040000f7882 */ /* 0x000fe20000000000 */
[----:B------:R-:W-:Y:S01]  /*39b0*/  UMOV UR13, 0x40004040 ;  /* 0x40004040000d7882 */ /* 0x000fe20000000000 */
[----:B------:R-:W-:Y:S01]  /*39c0*/  UMOV UR9, 0x40004040 ;  /* 0x4000404000097882 */ /* 0x000fe20000000000 */
[----:B------:R2:W-:Y:S01]  /*39d0*/  UTCHMMA gdesc[UR14], gdesc[UR16], tmem[UR11], tmem[UR34], idesc[UR35], UPT ;  /* 0x00ff22100e0075ea */ /* 0x0005e2000b80000b */
[----:B------:R2:W-:Y:S01]  /*39e0*/  UTCHMMA gdesc[UR8], gdesc[UR12], tmem[UR11], tmem[UR32], idesc[UR33], UPT ;  /* 0x00ff200c080075ea */ /* 0x0005e2000b80000b */
[----:B------:R2:W-:Y:S01]  /*39f0*/  UTCBAR.MULTICAST [UR25], URZ, UR27 ;  /* 0x000000ff190073e9 */ /* 0x0005e2000800081b */
[----:B------:R-:W-:Y:S01]  /*3a00*/  UMOV UR10, UR22 ;  /* 0x00000016000a7c82 */ /* 0x000fe20008000000 */
[----:B------:R-:W-:Y:S05]  /*3a10*/  BRA.U UP3, `(.L_x_66) ;  /* 0xfffffffd03507547 */ /* 0x000fea000b83ffff */
.L_x_63:
[----:B--2---:R-:W-:Y:S01]  /*3a20*/  UIADD3 UR4, UPT, UPT, UR31, 0x1, URZ ;  /* 0x000000011f047890 */ /* 0x004fe2000fffe0ff */
[C---:B------:R-:W-:Y:S01]  /*3a30*/  ISETP.NE.AND P0, PT, R10.reuse, 0x2, PT ;  /* 0x000000020a00780c */ /* 0x040fe20003f05270 */
[----:B------:R-:W-:Y:S02]  /*3a40*/  UIADD3 UR5, UPT, UPT, UR30, 0xc0, URZ ;  /* 0x000000c01e057890 */ /* 0x000fe4000fffe0ff */
[----:B------:R-:W-:Y:S01]  /*3a50*/  UISETP.NE.AND UP0, UPT, UR4, 0x4, UPT ;  /* 0x000000040400788c */ /* 0x000fe2000bf05270 */
[----:B-1----:R-:W-:Y:S02]  /*3a60*/  SEL R0, RZ, 0x1, P0 ;  /* 0x00000001ff007807 */ /* 0x002fe40000000000 */
[----:B------:R-:W-:Y:S01]  /*3a70*/  SEL R10, R10, RZ, P0 ;  /* 0x000000ff0a0a7207 */ /* 0x000fe20000000000 */
[----:B------:R-:W-:Y:S01]  /*3a80*/  USEL UR6, URZ, 0x1, UP0 ;  /* 0x00000001ff067887 */ /* 0x000fe20008000000 */
[----:B------:R-:W-:Y:S01]  /*3a90*/  LOP3.LUT R9, R9, R0, RZ, 0x3c, !PT ;  /* 0x0000000009097212 */ /* 0x000fe200078e3cff */
[----:B------:R-:W-:Y:S01]  /*3aa0*/  USEL UR31, UR4, URZ, UP0 ;  /* 0x000000ff041f7287 */ /* 0x000fe20008000000 */
[----:B------:R1:W-:Y:S03]  /*3ab0*/  UTCBAR [UR5], URZ ;  /* 0x000000ff050073e9 */ /* 0x0003e600080000ff */
[----:B------:R-:W-:Y:S01]  /*3ac0*/  LOP3.LUT R11, R11, UR6, RZ, 0x3c, !PT ;  /* 0x000000060b0b7c12 */ /* 0x000fe2000f8e3cff */
[----:B------:R-:W-:Y:S07]  /*3ad0*/  @P1 BRA `(.L_x_67) ;  /* 0xfffffff800a01947 */ /* 0x000fee000383ffff */
[----:B------:R-:W2:Y:S01]  /*3ae0*/  S2UR UR8, SR_CgaCtaId ;  /* 0x00000000000879c3 */ /* 0x000ea20000008800 */
[----:B------:R-:W-:Y:S01]  /*3af0*/  ELECT P0, URZ, PT ;  /* 0x0000000000ff782f */ /* 0x000fe20003800000 */
[----:B------:R-:W-:Y:S01]  /*3b00*/  IMAD.MOV.U32 R0, RZ, RZ, 0x1 ;  /* 0x00000001ff007424 */ /* 0x000fe200078e00ff */
[----:B------:R-:W-:Y:S01]  /*3b10*/  UIADD3 UR26, UPT, UPT, UR26, 0xe0, URZ ;  /* 0x000000e01a1a7890 */ /* 0x000fe2000fffe0ff */
[----:B------:R-:W-:Y:S01]  /*3b20*/  SHF.L.U32 R3, R11, 0x1f, RZ ;  /* 0x0000001f0b037819 */ /* 0x000fe200000006ff */
[----:B------:R-:W-:-:S03]  /*3b30*/  UMOV UR4, 0x40 ;  /* 0x0000004000047882 */ /* 0x000fc60000000000 */
[----:B------:R-:W-:Y:S01]  /*3b40*/  UVIRTCOUNT.DEALLOC.SMPOOL 0x80 ;  /* 0x000000800000784c */ /* 0x000fe20000000000 */
[----:B--2---:R-:W-:Y:S02]  /*3b50*/  ULEA UR8, UR8, UR4, 0x18 ;  /* 0x0000000408087291 */ /* 0x004fe4000f8ec0ff */
[----:B------:R-:W-:-:S07]  /*3b60*/  ULEA UR4, UR31, UR26, 0x3 ;  /* 0x0000001a1f047291 */ /* 0x000fce000f8e18ff */
[----:B------:R2:W-:Y:S02]  /*3b70*/  @P0 STS.U8 [UR8+0x1c], R0 ;  /* 0x00001c00ff000988 */ /* 0x0005e40008000008 */
[----:B------:R-:W4:Y:S02]  /*3b80*/  SYNCS.PHASECHK.TRANS64.TRYWAIT P0, [UR4], R3 ;  /* 0x00000003ff0075a7 */ /* 0x000f240008001104 */
[----:B--2-4-:R-:W-:Y:S05]  /*3b90*/  @!P0 BRA `(.L_x_68) ;  /* 0x0000005c00e48947 */ /* 0x014fea0003800000 */
.L_x_161:
[----:B------:R-:W-:-:S04]  /*3ba0*/  UIADD3 UR4, UPT, UPT, UR31, 0x1, URZ ;  /* 0x000000011f047890 */ /* 0x000fc8000fffe0ff */
[----:B------:R-:W-:-:S04]  /*3bb0*/  UISETP.NE.AND UP0, UPT, UR4, 0x4, UPT ;  /* 0x000000040400788c */ /* 0x000fc8000bf05270 */
[----:B------:R-:W-:Y:S02]  /*3bc0*/  USEL UR6, URZ, 0x1, UP0 ;  /* 0x00000001ff067887 */ /* 0x000fe40008000000 */
[----:B------:R-:W-:-:S04]  /*3bd0*/  USEL UR4, UR4, URZ, UP0 ;  /* 0x000000ff04047287 */ /* 0x000fc80008000000 */
[----:B-1----:R-:W-:Y:S01]  /*3be0*/  ULEA UR5, UR4, UR26, 0x3 ;  /* 0x0000001a04057291 */ /* 0x002fe2000f8e18ff */
[----:B------:R-:W-:-:S04]  /*3bf0*/  LOP3.LUT R2, R11, UR6, RZ, 0x3c, !PT ;  /* 0x000000060b027c12 */ /* 0x000fc8000f8e3cff */
[----:B--2---:R-:W-:-:S04]  /*3c00*/  SHF.L.U32 R3, R2, 0x1f, RZ ;  /* 0x0000001f02037819 */ /* 0x004fc800000006ff */
[----:B------:R-:W1:Y:S02]  /*3c10*/  SYNCS.PHASECHK.TRANS64.TRYWAIT P0, [UR5], R3 ;  /* 0x00000003ff0075a7 */ /* 0x000e640008001105 */
[----:B-1----:R-:W-:Y:S05]  /*3c20*/  @!P0 BRA `(.L_x_69) ;  /* 0x0000005c00d88947 */ /* 0x002fea0003800000 */
.L_x_163:
        /* <DEDUP_REMOVED lines=9> */
.L_x_165:
[----:B------:R-:W-:-:S04]  /*3cc0*/  UIADD3 UR4, UPT, UPT, UR4, 0x1, URZ ;  /* 0x0000000104047890 */ /* 0x000fc8000fffe0ff */
[----:B------:R-:W-:-:S04]  /*3cd0*/  UISETP.NE.AND UP0, UPT, UR4, 0x4, UPT ;  /* 0x000000040400788c */ /* 0x000fc8000bf05270 */
[----:B------:R-:W-:Y:S02]  /*3ce0*/  USEL UR5, URZ, 0x1, UP0 ;  /* 0x00000001ff057887 */ /* 0x000fe40008000000 */
[----:B------:R-:W-:-:S04]  /*3cf0*/  USEL UR4, UR4, URZ, UP0 ;  /* 0x000000ff04047287 */ /* 0x000fc80008000000 */
[----:B------:R-:W-:Y:S01]  /*3d00*/  ULEA UR4, UR4, UR26, 0x3 ;  /* 0x0000001a04047291 */ /* 0x000fe2000f8e18ff */
[----:B-1----:R-:W-:-:S04]  /*3d10*/  LOP3.LUT R3, R2, UR5, RZ, 0x3c, !PT ;  /* 0x0000000502037c12 */ /* 0x002fc8000f8e3cff */
[----:B------:R-:W-:-:S04]  /*3d20*/  SHF.L.U32 R3, R3, 0x1f, RZ ;  /* 0x0000001f03037819 */ /* 0x000fc800000006ff */
[----:B------:R-:W1:Y:S02]  /*3d30*/  SYNCS.PHASECHK.TRANS64.TRYWAIT P0, [UR4], R3 ;  /* 0x00000003ff0075a7 */ /* 0x000e640008001104 */
[----:B-1----:R-:W-:Y:S05]  /*3d40*/  @!P0 BRA `(.L_x_71) ;  /* 0x0000005c00c08947 */ /* 0x002fea0003800000 */
.L_x_167:
[----:B------:R-:W-:Y:S01]  /*3d50*/  NOP ;  /* 0x0000000000007918 */ /* 0x000fe20000000000 */
[----:B-1----:R-:W1:Y:S01]  /*3d60*/  LDS R0, [UR8+0x14] ;  /* 0x00001408ff007984 */ /* 0x002e620008000800 */
[----:B------:R-:W-:Y:S01]  /*3d70*/  ULOP3.LUT UR4, UR42, 0xffff, URZ, 0xc0, !UPT ;  /* 0x0000ffff2a047892 */ /* 0x000fe2000f8ec0ff */
[----:B------:R-:W-:Y:S01]  /*3d80*/  UMOV UR5, 0xffff ;  /* 0x0000ffff00057882 */ /* 0x000fe20000000000 */
[----:B------:R-:W-:Y:S02]  /*3d90*/  UMOV UR6, 0x1 ;  /* 0x0000000100067882 */ /* 0x000fe40000000000 */
[----:B------:R-:W-:-:S04]  /*3da0*/  USHF.R.U32.HI UR4, URZ, 0x5, UR4 ;  /* 0x00000005ff047899 */ /* 0x000fc80008011604 */
[----:B------:R-:W-:Y:S02]  /*3db0*/  USHF.L.U32 UR5, UR5, UR4, URZ ;  /* 0x0000000405057299 */ /* 0x000fe400080006ff */
[----:B------:R-:W-:-:S04]  /*3dc0*/  USHF.L.U32 UR4, UR6, UR4, URZ ;  /* 0x0000000406047299 */ /* 0x000fc800080006ff */
[----:B-1----:R-:W-:-:S04]  /*3dd0*/  LOP3.LUT R0, R0, UR5, RZ, 0xc0, !PT ;  /* 0x0000000500007c12 */ /* 0x002fc8000f8ec0ff */
[----:B------:R-:W-:-:S13]  /*3de0*/  ISETP.NE.AND P0, PT, R0, UR5, PT ;  /* 0x0000000500007c0c */ /* 0x000fda000bf05270 */
[----:B------:R-:W-:Y:S05]  /*3df0*/  @P0 BRA `(.L_x_72) ;  /* 0x0000000000580947 */ /* 0x000fea0003800000 */
[----:B------:R-:W1:Y:S02]  /*3e00*/  LDS R0, [UR8+0x18] ;  /* 0x00001808ff007984 */ /* 0x000e640008000800 */
[----:B-1----:R-:W-:-:S04]  /*3e10*/  LOP3.LUT R0, R0, UR4, RZ, 0xc0, !PT ;  /* 0x0000000400007c12 */ /* 0x002fc8000f8ec0ff */
[----:B------:R-:W-:-:S13]  /*3e20*/  ISETP.NE.AND P0, PT, R0, UR4, PT ;  /* 0x0000000400007c0c */ /* 0x000fda000bf05270 */
[----:B------:R-:W-:Y:S05]  /*3e30*/  @P0 BRA `(.L_x_73) ;  /* 0x00000000003c0947 */ /* 0x000fea0003800000 */
[----:B------:R-:W1:Y:S01]  /*3e40*/  S2R R2, SR_LANEID ;  /* 0x0000000000027919 */ /* 0x000e620000000000 */
[----:B------:R-:W-:Y:S01]  /*3e50*/  ULOP3.LUT UR5, URZ, UR5, URZ, 0x33, !UPT ;  /* 0x00000005ff057292 */ /* 0x000fe2000f8e33ff */
[----:B------:R-:W-:Y:S01]  /*3e60*/  LOP3.LUT R4, RZ, UR4, RZ, 0x33, !PT ;  /* 0x00000004ff047c12 */ /* 0x000fe2000f8e33ff */
[----:B------:R-:W-:Y:S02]  /*3e70*/  VOTEU.ANY UR4, UPT, PT ;  /* 0x0000000000047886 */ /* 0x000fe400038e0100 */
[----:B------:R-:W-:Y:S01]  /*3e80*/  UFLO.U32 UR4, UR4 ;  /* 0x00000004000472bd */ /* 0x000fe200080e0000 */
[----:B------:R-:W2:Y:S01]  /*3e90*/  REDUX UR6, R4 ;  /* 0x00000000040673c4 */ /* 0x000ea20000000000 */
[----:B------:R-:W-:-:S06]  /*3ea0*/  IMAD.U32 R0, RZ, RZ, UR5 ;  /* 0x00000005ff007e24 */ /* 0x000fcc000f8e00ff */
[----:B------:R4:W-:Y:S01]  /*3eb0*/  UTCATOMSWS.AND URZ, UR5 ;  /* 0x0000000500ff79e3 */ /* 0x0009e20008000000 */
[----:B------:R-:W3:Y:S01]  /*3ec0*/  REDUX UR7, R0 ;  /* 0x00000000000773c4 */ /* 0x000ee20000000000 */
[----:B-1----:R-:W-:Y:S01]  /*3ed0*/  ISETP.EQ.U32.AND P0, PT, R2, UR4, PT ;  /* 0x0000000402007c0c */ /* 0x002fe2000bf02070 */
[----:B--2---:R-:W-:Y:S01]  /*3ee0*/  IMAD.U32 R2, RZ, RZ, UR6 ;  /* 0x00000006ff027e24 */ /* 0x004fe2000f8e00ff */
[----:B---3--:R-:W-:-:S11]  /*3ef0*/  MOV R3, UR7 ;  /* 0x0000000700037c02 */ /* 0x008fd60008000f00 */
[----:B------:R4:W-:Y:S04]  /*3f00*/  @P0 ATOMS.AND RZ, [UR8+0x14], R3 ;  /* 0x00001403ffff098c */ /* 0x0009e8000a800008 */
[----:B------:R4:W-:Y:S01]  /*3f10*/  @P0 ATOMS.AND RZ, [UR8+0x18], R2 ;  /* 0x00001802ffff098c */ /* 0x0009e2000a800008 */
[----:B------:R-:W-:Y:S05]  /*3f20*/  BRA `(.L_x_74) ;  /* 0x0000000000147947 */ /* 0x000fea0003800000 */
.L_x_73:
[----:B------:R-:W-:Y:S02]  /*3f30*/  MOV R2, 0x3f50 ;  /* 0x00003f5000027802 */ /* 0x000fe40000000f00 */
[----:B---3-5:R-:W-:Y:S05]  /*3f40*/  CALL.REL.NOINC `($__internal_0_$__cuda_sm10x_tcgen05_guardrail_trap_col_being_dealloced_not_returned_by_alloc) ;  /* 0x0000006000a87944 */ /* 0x028fea0003c00000 */
[----:B------:R-:W-:Y:S05]  /*3f50*/  BRA `(.L_x_74) ;  /* 0x0000000000087947 */ /* 0x000fea0003800000 */
.L_x_72:
[----:B------:R-:W-:Y:S02]  /*3f60*/  MOV R2, 0x3f80 ;  /* 0x00003f8000027802 */ /* 0x000fe40000000f00 */
[----:B---3-5:R-:W-:Y:S05]  /*3f70*/  CALL.REL.NOINC `($__internal_2_$__cuda_sm10x_tcgen05_guardrail_trap_unallocated_columns_being_dealloced) ;  /* 0x0000006000b47944 */ /* 0x028fea0003c00000 */
.L_x_74:
[----:B------:R-:W-:Y:S01]  /*3f80*/  NOP ;  /* 0x0000000000007918 */ /* 0x000fe20000000000 */
[----:B----4-:R-:W-:Y:S05]  /*3f90*/  EXIT ;  /* 0x000000000000794d */ /* 0x010fea0003800000 */
.L_x_56:
[----:B------:R-:W-:-:S09]  /*3fa0*/  UISETP.NE.OR UP0, UPT, UR17, 0x3, !UP3 ;  /* 0x000000031100788c */ /* 0x000fd2000df05670 */
[----:B------:R-:W-:Y:S05]  /*3fb0*/  BRA.U UP0, `(.L_x_75) ;  /* 0x0000001100547547 */ /* 0x000fea000b800000 */
[----:B------:R-:W1:Y:S01]  /*3fc0*/  LDCU UR31, c[0x0][0x370] ;  /* 0x00006e00ff1f77ac */ /* 0x000e620008000800 */
[----:B------:R-:W2:Y:S01]  /*3fd0*/  LDC.64 R16, c[0x0][0x348] ;  /* 0x0000d200ff107b82 */ /* 0x000ea20000000a00 */
[----:B------:R-:W-:Y:S02]  /*3fe0*/  HFMA2 R13, -RZ, RZ, 0, 0 ;  /* 0x00000000ff0d7431 */ /* 0x000fe400000001ff */
[----:B------:R-:W-:Y:S01]  /*3ff0*/  IMAD.MOV.U32 R15, RZ, RZ, 0x1 ;  /* 0x00000001ff0f7424 */ /* 0x000fe200078e00ff */
[----:B------:R-:W1:Y:S01]  /*4000*/  LDCU.128 UR48, c[0x0][0xb10] ;  /* 0x00016200ff3077ac */ /* 0x000e620008000c00 */
[----:B------:R-:W-:Y:S01]  /*4010*/  IMAD.MOV.U32 R14, RZ, RZ, RZ ;  /* 0x000000ffff0e7224 */ /* 0x000fe200078e00ff */
[----:B------:R-:W-:Y:S01]  /*4020*/  MOV R7, 0x2000 ;  /* 0x0000200000077802 */ /* 0x000fe20000000f00 */
[----:B------:R-:W3:Y:S01]  /*4030*/  LDCU UR30, c[0x0][0x374] ;  /* 0x00006e80ff1e77ac */ /* 0x000ee20008000800 */
[----:B------:R-:W4:Y:S01]  /*4040*/  LDC.64 R2, c[0x0][0x888] ;  /* 0x00022200ff027b82 */ /* 0x000f220000000a00 */
[----:B------:R-:W3:Y:S01]  /*4050*/  LDCU UR15, c[0x0][0xb0c] ;  /* 0x00016180ff0f77ac */ /* 0x000ee20008000800 */
[----:B------:R-:W2:Y:S06]  /*4060*/  LDCU UR40, c[0x0][0xb20] ;  /* 0x00016400ff2877ac */ /* 0x000eac0008000800 */
[----:B------:R-:W4:Y:S01]  /*4070*/  LDC.64 R4, c[0x0][0x890] ;  /* 0x00022400ff047b82 */ /* 0x000f220000000a00 */
[----:B------:R-:W2:Y:S01]  /*4080*/  LDCU UR4, c[0x0][0xb30] ;  /* 0x00016600ff0477ac */ /* 0x000ea20008000800 */
[----:B------:R-:W-:Y:S01]  /*4090*/  UMOV UR21, 0x400 ;  /* 0x0000040000157882 */ /* 0x000fe20000000000 */
[----:B-1----:R-:W-:-:S02]  /*40a0*/  UIMAD.WIDE.U32 UR6, UR31, UR48, URZ ;  /* 0x000000301f0672a5 */ /* 0x002fc4000f8e00ff */
[----:B---3--:R-:W-:Y:S02]  /*40b0*/  UIMAD.WIDE.U32 UR8, UR30, UR51, URZ ;  /* 0x000000331e0872a5 */ /* 0x008fe4000f8e00ff */
[----:B------:R-:W-:Y:S02]  /*40c0*/  ULEA UR21, UR47, UR21, 0x18 ;  /* 0x000000152f157291 */ /* 0x000fe4000f8ec0ff */
[----:B------:R-:W-:Y:S02]  /*40d0*/  UPLOP3.LUT UP3, UPT, UPT, UPT, UPT, 0x40, 0x4 ;  /* 0x000000000004789c */ /* 0x000fe40003f6e870 */
[----:B------:R-:W-:Y:S01]  /*40e0*/  UIADD3 UR37, UPT, UPT, UR21, 0x68, URZ ;  /* 0x0000006815257890 */ /* 0x000fe2000fffe0ff */
[----:B------:R-:W-:Y:S01]  /*40f0*/  UMOV UR6, UR7 ;  /* 0x0000000700067c82 */ /* 0x000fe20008000000 */
[----:B------:R-:W-:Y:S01]  /*4100*/  UMOV UR38, UR9 ;  /* 0x0000000900267c82 */ /* 0x000fe20008000000 */
[----:B------:R-:W-:Y:S02]  /*4110*/  UISETP.GE.AND UP0, UPT, UR42, 0x1, UPT ;  /* 0x000000012a00788c */ /* 0x000fe4000bf06270 */
[----:B------:R-:W-:Y:S01]  /*4120*/  UISETP.NE.AND UP4, UPT, UR42, 0x1, UPT ;  /* 0x000000012a00788c */ /* 0x000fe2000bf85270 */
[----:B------:R-:W1:Y:S01]  /*4130*/  LDCU.64 UR22, c[0x0][0xb28] ;  /* 0x00016500ff1677ac */ /* 0x000e620008000a00 */
[----:B------:R-:W-:-:S02]  /*4140*/  UISETP.NE.AND UP6, UPT, UR15, 0x1, UPT ;  /* 0x000000010f00788c */ /* 0x000fc4000bfc5270 */
[----:B------:R-:W-:Y:S02]  /*4150*/  UISETP.NE.AND UP5, UPT, UR50, 0x1, UPT ;  /* 0x000000013200788c */ /* 0x000fe4000bfa5270 */
[----:B------:R-:W-:Y:S02]  /*4160*/  UIADD3 UR33, UPT, UPT, UR21, 0x50, URZ ;  /* 0x0000005015217890 */ /* 0x000fe4000fffe0ff */
[----:B------:R-:W-:Y:S02]  /*4170*/  UIADD3 UR25, UPT, UPT, UR21, 0x58, URZ ;  /* 0x0000005815197890 */ /* 0x000fe4000fffe0ff */
[----:B------:R-:W-:Y:S02]  /*4180*/  UIADD3 UR17, UPT, UPT, UR21, 0x60, URZ ;  /* 0x0000006015117890 */ /* 0x000fe4000fffe0ff */
[----:B------:R-:W-:Y:S02]  /*4190*/  UPRMT UR37, UR47, 0x654, UR37 ;  /* 0x000006542f257896 */ /* 0x000fe40008000025 */
[----:B------:R-:W-:-:S02]  /*41a0*/  USHF.R.U32.HI UR39, URZ, UR49, UR6 ;  /* 0x00000031ff277299 */ /* 0x000fc40008011606 */
[----:B--2---:R-:W-:Y:S02]  /*41b0*/  USHF.R.U32.HI UR38, URZ, UR40, UR38 ;  /* 0x00000028ff267299 */ /* 0x004fe40008011626 */
[----:B------:R-:W-:-:S11]  /*41c0*/  UISETP.NE.AND UP2, UPT, UR4, 0x1, UPT ;  /* 0x000000010400788c */ /* 0x000fd6000bf45270 */
.L_x_86:
[C---:B------:R-:W-:Y:S02]  /*41d0*/  LEA R12, R14.reuse, UR21, 0x3 ;  /* 0x000000150e0c7c11 */ /* 0x040fe4000f8e18ff */
[----:B------:R-:W-:Y:S02]  /*41e0*/  SHF.L.U32 R9, R13, 0x1f, RZ ;  /* 0x0000001f0d097819 */ /* 0x000fe400000006ff */
[----:B------:R-:W-:Y:S02]  /*41f0*/  LEA R10, R14, UR21, 0x4 ;  /* 0x000000150e0a7c11 */ /* 0x000fe4000f8e20ff */
[----:B--2---:R-:W2:Y:S02]  /*4200*/  SYNCS.PHASECHK.TRANS64.TRYWAIT P0, [R12+URZ+0xa0], R9 ;  /* 0x0000a0090c0075a7 */ /* 0x004ea400080011ff */
[----:B--2---:R-:W-:Y:S05]  /*4210*/  @!P0 BRA `(.L_x_76) ;  /* 0x0000005800a48947 */ /* 0x004fea0003800000 */
.L_x_168:
[----:B--2---:R-:W2:Y:S01]  /*4220*/  LDS.128 R8, [R10+0x130] ;  /* 0x000130000a087984 */ /* 0x004ea20000000c00 */
[----:B------:R-:W-:Y:S01]  /*4230*/  UISETP.GE.AND UP0, UPT, UR42, 0x1, UPT ;  /* 0x000000012a00788c */ /* 0x000fe2000bf06270 */
[----:B------:R-:W-:Y:S01]  /*4240*/  @!PT LDS RZ, [RZ] ;  /* 0x00000000fffff984 */ /* 0x000fe20000000800 */
[----:B------:R-:W-:Y:S01]  /*4250*/  @!PT LDS RZ, [RZ] ;  /* 0x00000000fffff984 */ /* 0x000fe20000000800 */
[----:B------:R-:W-:Y:S01]  /*4260*/  @!PT LDS RZ, [RZ] ;  /* 0x00000000fffff984 */ /* 0x000fe20000000800 */
[----:B------:R-:W-:Y:S01]  /*4270*/  @!PT LDS RZ, [RZ] ;  /* 0x00000000fffff984 */ /* 0x000fe20000000800 */
[----:B------:R3:W-:Y:S06]  /*4280*/  MEMBAR.ALL.CTA ;  /* 0x0000000000007992 */ /* 0x0007ec0000008000 */
[----:B---3--:R-:W3:Y:S01]  /*4290*/  FENCE.VIEW.ASYNC.S ;  /* 0x00000000000073c6 */ /* 0x008ee20000000000 */
[----:B--2---:R-:W-:Y:S11]  /*42a0*/  LOP3.LUT P0, RZ, R10, 0x1, RZ, 0xc0, !PT ;  /* 0x000000010aff7812 */ /* 0x004ff6000780c0ff */
[----:B------:R-:W-:Y:S02]  /*42b0*/  @!UPT UIADD3 URZ, UPT, UPT, URZ, URZ, URZ ;  /* 0x000000fffffff290 */ /* 0x000fe4000fffe0ff */
[----:B---3--:R-:W-:Y:S01]  /*42c0*/  VOTEU.ANY UP1, P0 ;  /* 0x0000000000ff7886 */ /* 0x008fe20000020100 */
[----:B------:R-:W-:Y:S11]  /*42d0*/  PLOP3.LUT P0, PT, PT, PT, UP1, 0x80, 0x8 ;  /* 0x000000000008781c */ /* 0x000ff60003f0f018 */
[----:B------:R-:W-:Y:S02]  /*42e0*/  @!UPT UIADD3 URZ, UPT, UPT, URZ, URZ, URZ ;  /* 0x000000fffffff290 */ /* 0x000fe4000fffe0ff */
[----:B------:R-:W-:Y:S02]  /*42f0*/  @P0 SHF.R.U32.HI R0, RZ, 0x10, R9 ;  /* 0x00000010ff000819 */ /* 0x000fe40000011609 */
[----:B------:R-:W-:Y:S02]  /*4300*/  @P0 MOV R6, R8 ;  /* 0x0000000800060202 */ /* 0x000fe40000000f00 */
[----:B------:R-:W-:Y:S01]  /*4310*/  @P0 R2UR UR4, R0 ;  /* 0x00000000000402ca */ /* 0x000fe200000e0000 */
[----:B------:R-:W-:Y:S01]  /*4320*/  VIADD R0, R12, 0xb0 ;  /* 0x000000b00c007836 */ /* 0x000fe20000000000 */
[----:B------:R-:W-:Y:S02]  /*4330*/  @P0 LOP3.LUT R8, R9, 0xffff, RZ, 0xc0, !PT ;  /* 0x0000ffff09080812 */ /* 0x000fe400078ec0ff */
[----:B------:R-:W-:Y:S02]  /*4340*/  @P0 R2UR UR6, R6 ;  /* 0x00000000060602ca */ /* 0x000fe400000e0000 */
[----:B------:R-:W-:Y:S02]  /*4350*/  PRMT R0, RZ, 0x654, R0 ;  /* 0x00000654ff007816 */ /* 0x000fe40000000000 */
[----:B------:R-:W-:Y:S02]  /*4360*/  @P0 R2UR UR5, R8 ;  /* 0x00000000080502ca */ /* 0x000fe400000e0000 */
[----:B------:R2:W-:Y:S03]  /*4370*/  SYNCS.ARRIVE.TRANS64.RED.A1T0 RZ, [R0+URZ], RZ ;  /* 0x000000ff00ff79a7 */ /* 0x0005e600081004ff */
[----:B------:R-:W-:Y:S04]  /*4380*/  @UP1 UMOV UR29, UR4 ;  /* 0x00000004001d1c82 */ /* 0x000fe80008000000 */
[----:B------:R-:W-:Y:S04]  /*4390*/  @UP1 UMOV UR14, UR6 ;  /* 0x00000006000e1c82 */ /* 0x000fe80008000000 */
[----:B------:R-:W-:Y:S01]  /*43a0*/  @UP1 UMOV UR13, UR5 ;  /* 0x00000005000d1c82 */ /* 0x000fe20008000000 */
[----:B------:R-:W-:Y:S05]  /*43b0*/  BRA.U !UP0, `(.L_x_77) ;  /* 0x0000000108a47547 */ /* 0x000fea000b800000 */
[----:B------:R-:W-:Y:S02]  /*43c0*/  UIMAD.WIDE.U32 UR18, UR13, UR51, URZ ;  /* 0x000000330d1272a5 */ /* 0x000fe4000f8e00ff */
[----:B------:R-:W-:Y:S02]  /*43d0*/  UIMAD.WIDE.U32 UR26, UR14, UR48, URZ ;  /* 0x000000300e1a72a5 */ /* 0x000fe4000f8e00ff */
[----:B------:R-:W-:Y:S02]  /*43e0*/  USEL UR4, UR30, UR38, !UP5 ;  /* 0x000000261e047287 */ /* 0x000fe4000e800000 */
[----:B------:R-:W-:Y:S02]  /*43f0*/  USEL UR7, UR31, UR39, !UP6 ;  /* 0x000000271f077287 */ /* 0x000fe4000f000000 */
[----:B-1----:R-:W-:Y:S02]  /*4400*/  UIMAD.WIDE.U32 UR8, UR4, UR22, URZ ;  /* 0x00000016040872a5 */ /* 0x002fe4000f8e00ff */
[----:B------:R-:W-:Y:S01]  /*4410*/  UIMAD.WIDE.U32 UR10, UR7, UR22, URZ ;  /* 0x00000016070a72a5 */ /* 0x000fe2000f8e00ff */
[----:B------:R-:W-:Y:S02]  /*4420*/  UMOV UR5, UR19 ;  /* 0x0000001300057c82 */ /* 0x000fe40008000000 */
[----:B------:R-:W-:Y:S03]  /*4430*/  USHF.R.U32.HI UR6, URZ, UR40, UR5 ;  /* 0x00000028ff067299 */ /* 0x000fe60008011605 */
[----:B------:R-:W-:Y:S01]  /*4440*/  UMOV UR5, UR27 ;  /* 0x0000001b00057c82 */ /* 0x000fe20008000000 */
[----:B------:R-:W-:Y:S02]  /*4450*/  USEL UR6, UR13, UR6, !UP5 ;  /* 0x000000060d067287 */ /* 0x000fe4000e800000 */
[----:B------:R-:W-:Y:S03]  /*4460*/  USHF.R.U32.HI UR12, URZ, UR49, UR5 ;  /* 0x00000031ff0c7299 */ /* 0x000fe60008011605 */
[----:B------:R-:W-:Y:S02]  /*4470*/  UMOV UR5, UR9 ;  /* 0x0000000900057c82 */ /* 0x000fe40008000000 */
[----:B------:R-:W-:Y:S03]  /*4480*/  @UP4 USHF.R.U32.HI UR4, URZ, UR23, UR5 ;  /* 0x00000017ff044299 */ /* 0x000fe60008011605 */
[----:B------:R-:W-:Y:S01]  /*4490*/  UMOV UR5, UR11 ;  /* 0x0000000b00057c82 */ /* 0x000fe20008000000 */
[----:B------:R-:W-:Y:S02]  /*44a0*/  UIMAD UR4, UR42, UR4, URZ ;  /* 0x000000042a0472a4 */ /* 0x000fe4000f8e02ff */
[----:B------:R-:W-:Y:S02]  /*44b0*/  @UP4 USHF.R.U32.HI UR7, URZ, UR23, UR5 ;  /* 0x00000017ff074299 */ /* 0x000fe40008011605 */
[----:B------:R-:W-:Y:S02]  /*44c0*/  UIMAD.WIDE.U32 UR10, UR6, UR22, URZ ;  /* 0x00000016060a72a5 */ /* 0x000fe4000f8e00ff */
[----:B------:R-:W-:Y:S02]  /*44d0*/  USEL UR5, UR14, UR12, !UP6 ;  /* 0x0000000c0e057287 */ /* 0x000fe4000f000000 */
[----:B------:R-:W-:Y:S02]  /*44e0*/  UIMAD UR8, UR42, UR7, URZ ;  /* 0x000000072a0872a4 */ /* 0x000fe4000f8e02ff */
[----:B------:R-:W-:Y:S03]  /*44f0*/  UISETP.GE.AND UP0, UPT, UR6, UR4, UPT ;  /* 0x000000040600728c */ /* 0x000fe6000bf06270 */
[----:B------:R-:W-:Y:S01]  /*4500*/  UMOV UR4, UR11 ;  /* 0x0000000b00047c82 */ /* 0x000fe20008000000 */
[----:B------:R-:W-:Y:S02]  /*4510*/  UISETP.GE.OR UP0, UPT, UR5, UR8, UP0 ;  /* 0x000000080500728c */ /* 0x000fe40008706670 */
[----:B------:R-:W-:Y:S02]  /*4520*/  USHF.R.U32.HI UR4, URZ, UR23, UR4 ;  /* 0x00000017ff047299 */ /* 0x000fe40008011604 */
[----:B------:R-:W-:Y:S02]  /*4530*/  UIMAD.WIDE.U32 UR8, UR5, UR22, URZ ;  /* 0x00000016050872a5 */ /* 0x000fe4000f8e00ff */
[----:B------:R-:W-:Y:S04]  /*4540*/  USEL UR10, UR6, UR4, !UP4 ;  /* 0x00000004060a7287 */ /* 0x000fe8000e000000 */
[----:B------:R-:W-:Y:S01]  /*4550*/  UIADD3 UR11, UPT, UPT, -UR10, URZ, URZ ;  /* 0x000000ff0a0b7290 */ /* 0x000fe2000fffe1ff */
[----:B------:R-:W-:Y:S02]  /*4560*/  @!UP0 UMOV UR4, UR9 ;  /* 0x0000000900048c82 */ /* 0x000fe40008000000 */
[----:B------:R-:W-:Y:S02]  /*4570*/  @!UP0 USHF.R.U32.HI UR4, URZ, UR23, UR4 ;  /* 0x00000017ff048299 */ /* 0x000fe40008011604 */
[----:B------:R-:W-:Y:S02]  /*4580*/  UIMAD UR8, UR42, UR11, UR6 ;  /* 0x0000000b2a0872a4 */ /* 0x000fe4000f8e0206 */
[----:B------:R-:W-:Y:S04]  /*4590*/  @!UP0 USEL UR4, UR5, UR4, !UP4 ;  /* 0x0000000405048287 */ /* 0x000fe8000e000000 */
[----:B------:R-:W-:Y:S02]  /*45a0*/  @!UP0 UIMAD UR8, UR7, UR8, UR4 ;  /* 0x00000008070882a4 */ /* 0x000fe4000f8e0204 */
[----:B------:R-:W-:Y:S02]  /*45b0*/  @!UP0 UIADD3 UR9, UPT, UPT, UR10, -UR4, URZ ;  /* 0x800000040a098290 */ /* 0x000fe4000fffe0ff */
[----:B------:R-:W-:Y:S02]  /*45c0*/  UIADD3 UR4, UPT, UPT, -UR5, URZ, URZ ;  /* 0x000000ff05047290 */ /* 0x000fe4000fffe1ff */
[----:B------:R-:W-:Y:S02]  /*45d0*/  UIADD3 UR7, UPT, UPT, -UR6, URZ, URZ ;  /* 0x000000ff06077290 */ /* 0x000fe4000fffe1ff */
[----:B------:R-:W-:Y:S02]  /*45e0*/  @!UP0 UIMAD UR6, UR9, UR42, UR5 ;  /* 0x0000002a090682a4 */ /* 0x000fe4000f8e0205 */
[----:B------:R-:W-:Y:S02]  /*45f0*/  UIMAD UR14, UR15, UR4, UR14 ;  /* 0x000000040f0e72a4 */ /* 0x000fe4000f8e020e */
[----:B------:R-:W-:Y:S01]  /*4600*/  UIMAD UR13, UR50, UR7, UR13 ;  /* 0x00000007320d72a4 */ /* 0x000fe2000f8e020d */
[----:B------:R-:W-:Y:S02]  /*4610*/  @!UP0 UMOV UR5, UR8 ;  /* 0x0000000800058c82 */ /* 0x000fe40008000000 */
[----:B------:R-:W-:Y:S02]  /*4620*/  UIMAD UR14, UR5, UR15, UR14 ;  /* 0x0000000f050e72a4 */ /* 0x000fe4000f8e020e */
[----:B------:R-:W-:Y:S11]  /*4630*/  UIMAD UR13, UR6, UR50, UR13 ;  /* 0x00000032060d72a4 */ /* 0x000ff6000f8e020d */
[----:B------:R-:W-:Y:S01]  /*4640*/  @!UPT UIADD3 URZ, UPT, UPT, URZ, URZ, URZ ;  /* 0x000000fffffff290 */ /* 0x000fe2000fffe0ff */
.L_x_77:
[----:B------:R-:W3:Y:S01]  /*4650*/  @!UP2 LDCU.128 UR8, c[0x0][0xb10] ;  /* 0x00016200ff08a7ac */ /* 0x000ee20008000c00 */
[C---:B----4-:R-:W-:Y:S02]  /*4660*/  ISETP.NE.U32.AND P1, PT, R4.reuse, RZ, PT ;  /* 0x000000ff0400720c */ /* 0x050fe40003f25070 */
[----:B------:R-:W-:Y:S02]  /*4670*/  ISETP.NE.U32.AND P0, PT, R4, RZ, PT ;  /* 0x000000ff0400720c */ /* 0x000fe40003f05070 */
[C---:B------:R-:W-:Y:S02]  /*4680*/  ISETP.NE.AND.EX P1, PT, R5.reuse, RZ, PT, P1 ;  /* 0x000000ff0500720c */ /* 0x040fe40003f25310 */
[----:B------:R-:W-:Y:S01]  /*4690*/  ISETP.NE.AND.EX P0, PT, R5, RZ, PT, P0 ;  /* 0x000000ff0500720c */ /* 0x000fe20003f05300 */
[----:B------:R-:W4:Y:S01]  /*46a0*/  @!UP2 LDCU UR5, c[0x0][0xb0c] ;  /* 0x00016180ff05a7ac */ /* 0x000f220008000800 */
[----:B------:R-:W-:Y:S01]  /*46b0*/  SHF.L.U32 R9, R15, 0x1f, RZ ;  /* 0x0000001f0f097819 */ /* 0x000fe200000006ff */
[----:B------:R-:W-:Y:S02]  /*46c0*/  USHF.L.U32 UR35, UR16, 0x7, URZ ;  /* 0x0000000710237899 */ /* 0x000fe400080006ff */
[----:B------:R-:W-:Y:S02]  /*46d0*/  USHF.L.U32 UR34, UR20, 0x7, URZ ;  /* 0x0000000714227899 */ /* 0x000fe400080006ff */
[----:B---3--:R-:W-:Y:S07]  /*46e0*/  UIMAD.WIDE.U32 UR6, UR14, UR8, URZ ;  /* 0x000000080e0672a5 */ /* 0x008fee000f8e00ff */
[----:B------:R-:W-:Y:S01]  /*46f0*/  @!UP2 UMOV UR4, UR7 ;  /* 0x000000070004ac82 */ /* 0x000fe20008000000 */
[----:B----4-:R-:W-:Y:S02]  /*4700*/  @!UP2 UISETP.NE.AND UP0, UPT, UR5, 0x1, UPT ;  /* 0x000000010500a88c */ /* 0x010fe4000bf05270 */
[----:B------:R-:W-:Y:S02]  /*4710*/  @!UP2 USHF.R.U32.HI UR4, URZ, UR9, UR4 ;  /* 0x00000009ff04a299 */ /* 0x000fe40008011604 */
[----:B------:R-:W-:Y:S02]  /*4720*/  UIMAD.WIDE.U32 UR6, UR13, UR11, URZ ;  /* 0x0000000b0d0672a5 */ /* 0x000fe4000f8e00ff */
[----:B------:R-:W-:Y:S02]  /*4730*/  @!UP2 USEL UR8, UR14, UR4, !UP0 ;  /* 0x000000040e08a287 */ /* 0x000fe4000c000000 */
[----:B------:R-:W-:Y:S03]  /*4740*/  @!UP2 UISETP.NE.AND UP0, UPT, UR10, 0x1, UPT ;  /* 0x000000010a00a88c */ /* 0x000fe6000bf05270 */
[----:B------:R-:W-:Y:S02]  /*4750*/  @!UP2 UMOV UR6, UR7 ;  /* 0x000000070006ac82 */ /* 0x000fe40008000000 */
[----:B------:R-:W3:Y:S02]  /*4760*/  @!UP2 LDCU UR4, c[0x0][0xb20] ;  /* 0x00016400ff04a7ac */ /* 0x000ee40008000800 */
[----:B---3--:R-:W-:Y:S04]  /*4770*/  @!UP2 USHF.R.U32.HI UR6, URZ, UR4, UR6 ;  /* 0x00000004ff06a299 */ /* 0x008fe80008011606 */
[----:B------:R-:W-:Y:S04]  /*4780*/  @!UP2 USEL UR6, UR13, UR6, !UP0 ;  /* 0x000000060d06a287 */ /* 0x000fe8000c000000 */
[----:B------:R-:W-:Y:S02]  /*4790*/  @!UP2 UIADD3 UR4, UPT, UPT, -UR8, UR6, URZ ;  /* 0x000000060804a290 */ /* 0x000fe4000fffe1ff */
[----:B------:R-:W-:Y:S02]  /*47a0*/  @!UP2 UIADD3 UR6, UPT, UPT, UR8, -UR6, URZ ;  /* 0x800000060806a290 */ /* 0x000fe4000fffe0ff */
[----:B------:R-:W-:Y:S02]  /*47b0*/  @!UP2 UIMAD UR14, UR4, UR5, UR14 ;  /* 0x00000005040ea2a4 */ /* 0x000fe4000f8e020e */
[----:B------:R-:W-:Y:S01]  /*47c0*/  @!UP2 UIMAD UR13, UR6, UR10, UR13 ;  /* 0x0000000a060da2a4 */ /* 0x000fe2000f8e020d */
[----:B------:R-:W-:Y:S11]  /*47d0*/  BRA.U UP3, `(.L_x_78) ;  /* 0x0000000103107547 */ /* 0x000ff6000b800000 */
[----:B--2---:R-:W-:Y:S04]  /*47e0*/  MOV R0, UR43 ;  /* 0x0000002b00007c02 */ /* 0x004fe80008000f00 */
[----:B------:R-:W-:Y:S04]  /*47f0*/  SHF.L.U32 R11, R0, 0x1f, RZ ;  /* 0x0000001f000b7819 */ /* 0x000fe800000006ff */
[----:B------:R-:W2:Y:S02]  /*4800*/  SYNCS.PHASECHK.TRANS64.TRYWAIT P2, [UR21+0x98], R11 ;  /* 0x0000980bff0075a7 */ /* 0x000ea40008041115 */
[----:B--2---:R-:W-:Y:S05]  /*4810*/  @!P2 BRA `(.L_x_79) ;  /* 0x000000540038a947 */ /* 0x004fea0003800000 */
.L_x_78:
[----:B------:R-:W-:Y:S05]  /*4820*/  @!P1 BRA `(.L_x_80) ;  /* 0x0000000000309947 */ /* 0x000fea0003800000 */
[----:B------:R-:W-:Y:S01]  /*4830*/  ISETP.NE.U32.AND P1, PT, R2, RZ, PT ;  /* 0x000000ff0200720c */ /* 0x000fe20003f25070 */
[----:B------:R-:W3:Y:S01]  /*4840*/  LDCU.64 UR4, c[0x0][0x358] ;  /* 0x00006b00ff0477ac */ /* 0x000ee20008000a00 */
[----:B------:R-:W-:Y:S02]  /*4850*/  IMAD.MOV.U32 R80, RZ, RZ, 0x1 ;  /* 0x00000001ff507424 */ /* 0x000fe400078e00ff */
[----:B------:R-:W-:Y:S11]  /*4860*/  ISETP.NE.AND.EX P1, PT, R3, RZ, PT, P1 ;  /* 0x000000ff0300720c */ /* 0x000ff60003f25310 */
[----:B------:R-:W-:Y:S02]  /*4870*/  @!UPT UIADD3 URZ, UPT, UPT, URZ, URZ, URZ ;  /* 0x000000fffffff290 */ /* 0x000fe4000fffe0ff */
[----:B--2---:R-:W2:Y:S01]  /*4880*/  @P1 LDC.64 R10, c[0x0][0x888] ;  /* 0x00022200ff0a1b82 */ /* 0x004ea20000000a00 */
[----:B------:R-:W-:Y:S04]  /*4890*/  @P1 IMAD R0, R4, UR36, RZ ;  /* 0x0000002404001c24 */ /* 0x000fe8000f8e02ff */
[----:B--2---:R-:W-:Y:S04]  /*48a0*/  @P1 IMAD.WIDE R10, R0, 0x4, R10 ;  /* 0x00000004000a1825 */ /* 0x004fe800078e020a */
[----:B------:R-:W-:Y:S01]  /*48b0*/  HFMA2 R0, -RZ, RZ, 0, 5.9604644775390625e-08 ;  /* 0x00000001ff007431 */ /* 0x000fe200000001ff */
[----:B---3-5:R3:W5:Y:S04]  /*48c0*/  @P1 LDG.E R41, desc[UR4][R10.64] ;  /* 0x000000040a291981 */ /* 0x028768000c1e1900 */
[----:B------:R-:W-:Y:S01]  /*48d0*/  @!P1 PRMT R80, R0, 0x7610, R80 ;  /* 0x0000761000509816 */ /* 0x000fe20000000050 */
[----:B---3--:R-:W4:Y:S06]  /*48e0*/  @!P1 LDC R41, c[0x0][0x880] ;  /* 0x00022000ff299b82 */ /* 0x008f2c0000000800 */
.L_x_80:
[----:B----45:R-:W-:Y:S01]  /*48f0*/  @!P0 FSETP.EQ.AND P1, PT, R41, RZ, PT ;  /* 0x000000ff2900820b */ /* 0x030fe20003f22000 */
[----:B------:R-:W-:Y:S01]  /*4900*/  @!UPT UIADD3 URZ, UPT, UPT, URZ, URZ, URZ ;  /* 0x000000fffffff290 */ /* 0x000fe2000fffe0ff */
[----:B------:R-:W-:Y:S11]  /*4910*/  @!P0 BRA `(.L_x_81) ;  /* 0x0000000000188947 */ /* 0x000ff60003800000 */
[----:B------:R-:W-:Y:S02]  /*4920*/  LOP3.LUT P0, RZ, R80, 0xff, RZ, 0xc0, !PT ;  /* 0x000000ff50ff7812 */ /* 0x000fe4000780c0ff */
[----:B------:R-:W-:Y:S04]  /*4930*/  ISETP.NE.U32.AND P1, PT, R2, RZ, PT ;  /* 0x000000ff0200720c */ /* 0x000fe80003f25070 */
[----:B------:R-:W-:Y:S04]  /*4940*/  ISETP.NE.AND.EX P1, PT, R3, RZ, PT, P1 ;  /* 0x000000ff0300720c */ /* 0x000fe80003f25310 */
[----:B------:R-:W-:Y:S03]  /*4950*/  PLOP3.LUT P1, PT, P1, PT, PT, 0x8, 0x80 ;  /* 0x000000000080781c */ /* 0x000fe60000f2e170 */
[----:B------:R-:W-:Y:S11]  /*4960*/  @P0 FSETP.EQ.AND P1, PT, R41, RZ, PT ;  /* 0x000000ff2900020b */ /* 0x000ff60003f22000 */
[----:B------:R-:W-:Y:S02]  /*4970*/  @!UPT UIADD3 URZ, UPT, UPT, URZ, URZ, URZ ;  /* 0x000000fffffff290 */ /* 0x000fe4000fffe0ff */
.L_x_81:
[----:B------:R-:W3:Y:S01]  /*4980*/  SYNCS.PHASECHK.TRANS64.TRYWAIT P2, [UR21+0x70], R9 ;  /* 0x00007009ff0075a7 */ /* 0x000ee20008041115 */
[----:B------:R-:W-:Y:S04]  /*4990*/  ELECT P0, URZ, PT ;  /* 0x0000000000ff782f */ /* 0x000fe80003800000 */
[----:B------:R-:W-:Y:S11]  /*49a0*/  PLOP3.LUT P1, PT, P1, P0, PT, 0xf2, 0x2f ;  /* 0x00000000002f781c */ /* 0x000ff60000f21e72 */
[----:B------:R-:W-:Y:S02]  /*49b0*/  @!UPT UIADD3 URZ, UPT, UPT, URZ, URZ, URZ ;  /* 0x000000fffffff290 */ /* 0x000fe4000fffe0ff */
[----:B------:R-:W-:Y:S05]  /*49c0*/  @!P1 IADD3 R8, P0, PT, R16, 0x580, RZ ;  /* 0x0000058010089810 */ /* 0x000fea0007f1e0ff */
[----:B------:R-:W-:Y:S01]  /*49d0*/  @!P1 IMAD.X R6, RZ, RZ, R17, P0 ;  /* 0x000000ffff069224 */ /* 0x000fe200000e0611 */
[----:B---3--:R-:W-:Y:S07]  /*49e0*/  @!P2 BRA `(.L_x_82) ;  /* 0x0000005000dca947 */ /* 0x008fee0003800000 */
.L_x_171:
[----:B------:R-:W-:Y:S01]  /*49f0*/  @!P1 R2UR UR5, R8 ;  /* 0x00000000080592ca */ /* 0x000fe200000e0000 */
[----:B------:R-:W-:Y:S01]  /*4a00*/  VOTEU.ALL UP0, P1 ;  /* 0x0000000000ff7886 */ /* 0x000fe20000800000 */
[----:B------:R-:W-:Y:S01]  /*4a10*/  @!P1 R2UR UR4, R6 ;  /* 0x00000000060492ca */ /* 0x000fe200000e0000 */
[----:B--2---:R-:W-:Y:S01]  /*4a20*/  @!P1 IMAD.MOV.U32 R0, RZ, RZ, 0x2000 ;  /* 0x00002000ff009424 */ /* 0x004fe200078e00ff */
[----:B------:R-:W-:Y:S01]  /*4a30*/  UMOV UR8, 0x0 ;  /* 0x0000000000087882 */ /* 0x000fe20000000000 */
[----:B------:R-:W-:Y:S01]  /*4a40*/  UMOV UR9, 0x10000000 ;  /* 0x1000000000097882 */ /* 0x000fe20000000000 */
[----:B------:R-:W-:Y:S01]  /*4a50*/  @!UP0 UIADD3 UR32, UPT, UPT, UR21, 0x200, URZ ;  /* 0x0000020015208890 */ /* 0x000fe2000fffe0ff */
[----:B------:R-:W-:Y:S01]  /*4a60*/  @!P1 IADD3 R8, P0, PT, R16, 0x580, RZ ;  /* 0x0000058010089810 */ /* 0x000fe20007f1e0ff */
[----:B------:R-:W-:Y:S01]  /*4a70*/  VOTEU.ALL UP0, P1 ;  /* 0x0000000000ff7886 */ /* 0x000fe20000800000 */
[----:B------:R-:W-:Y:S03]  /*4a80*/  UPRMT UR6, UR47, 0x654, UR33 ;  /* 0x000006542f067896 */ /* 0x000fe60008000021 */
[----:B------:R-:W-:Y:S02]  /*4a90*/  @!P1 IMAD.X R6, RZ, RZ, R17, P0 ;  /* 0x000000ffff069224 */ /* 0x000fe400000e0611 */
[----:B------:R-:W-:Y:S02]  /*4aa0*/  IMAD.U32 R10, RZ, RZ, UR5 ;  /* 0x00000005ff0a7e24 */ /* 0x000fe4000f8e00ff */
[----:B------:R-:W-:Y:S03]  /*4ab0*/  IMAD.U32 R11, RZ, RZ, UR4 ;  /* 0x00000004ff0b7e24 */ /* 0x000fe6000f8e00ff */
[----:B------:R-:W-:Y:S02]  /*4ac0*/  @!P1 R2UR UR4, R10 ;  /* 0x000000000a0492ca */ /* 0x000fe400000e0000 */
[----:B------:R-:W-:Y:S11]  /*4ad0*/  @!P1 R2UR UR5, R11 ;  /* 0x000000000b0592ca */ /* 0x000ff600000e0000 */
[----:B------:R-:W-:Y:S02]  /*4ae0*/  @!UPT UIADD3 URZ, UPT, UPT, URZ, URZ, URZ ;  /* 0x000000fffffff290 */ /* 0x000fe4000fffe0ff */
[----:B------:R2:W-:Y:S01]  /*4af0*/  @!UP0 UTMALDG.3D [UR32], [UR4], desc[UR8] ;  /* 0x00000820040085b4 */ /* 0x0005e20008011000 */
[----:B------:R2:W-:Y:S01]  /*4b00*/  @!P1 SYNCS.ARRIVE.TRANS64.RED.A0TR RZ, [UR21+0x50], R0 ;  /* 0x00005000ffff99a7 */ /* 0x0005e20008300415 */
[----:B------:R-:W-:Y:S01]  /*4b10*/  SYNCS.ARRIVE.TRANS64.RED.A1T0 RZ, [UR6], RZ ;  /* 0x000000ffffff79a7 */ /* 0x000fe20008100406 */
[----:B------:R-:W3:Y:S02]  /*4b20*/  SYNCS.PHASECHK.TRANS64.TRYWAIT P2, [UR21+0x78], R9 ;  /* 0x00007809ff0075a7 */ /* 0x000ee40008041115 */
[----:B--23--:R-:W-:Y:S05]  /*4b30*/  @!P2 BRA `(.L_x_83) ;  /* 0x0000005000a0a947 */ /* 0x00cfea0003800000 */
.L_x_173:
        /* <DEDUP_REMOVED lines=8> */
[----:B------:R-:W-:Y:S01]  /*4bc0*/  @!UP0 UIADD3 UR24, UPT, UPT, UR21, 0x2200, URZ ;  /* 0x0000220015188890 */ /* 0x000fe2000fffe0ff */
[----:B------:R-:W-:Y:S01]  /*4bd0*/  VOTEU.ALL UP0, P1 ;  /* 0x0000000000ff7886 */ /* 0x000fe20000800000 */
[----:B------:R-:W-:Y:S01]  /*4be0*/  UMOV UR27, UR35 ;  /* 0x00000023001b7c82 */ /* 0x000fe20008000000 */
[----:B------:R-:W-:Y:S02]  /*4bf0*/  UMOV UR28, UR36 ;  /* 0x00000024001c7c82 */ /* 0x000fe40008000000 */
[----:B------:R-:W-:Y:S01]  /*4c00*/  IMAD.U32 R10, RZ, RZ, UR5 ;  /* 0x00000005ff0a7e24 */ /* 0x000fe2000f8e00ff */
[----:B------:R-:W-:Y:S01]  /*4c10*/  UPRMT UR6, UR47, 0x654, UR25 ;  /* 0x000006542f067896 */ /* 0x000fe20008000019 */
[----:B------:R-:W-:Y:S02]  /*4c20*/  IMAD.U32 R11, RZ, RZ, UR4 ;  /* 0x00000004ff0b7e24 */ /* 0x000fe4000f8e00ff */
[----:B------:R-:W-:Y:S01]  /*4c30*/  @!P1 IMAD.X R6, RZ, RZ, R17, P0 ;  /* 0x000000ffff069224 */ /* 0x000fe200000e0611 */
        /* <DEDUP_REMOVED lines=8> */
.L_x_175:
[----:B------:R-:W-:Y:S01]  /*4cc0*/  @!P1 R2UR UR5, R8 ;  /* 0x00000000080592ca */ /* 0x000fe200000e0000 */
[----:B------:R-:W-:Y:S01]  /*4cd0*/  VOTEU.ALL UP0, P1 ;  /* 0x0000000000ff7886 */ /* 0x000fe20000800000 */
[----:B------:R-:W-:Y:S01]  /*4ce0*/  @!P1 R2UR UR4, R6 ;  /* 0x00000000060492ca */ /* 0x000fe200000e0000 */
[----:B--2---:R-:W-:Y:S01]  /*4cf0*/  @!P1 IMAD.MOV.U32 R0, RZ, RZ, 0x2000 ;  /* 0x00002000ff009424 */ /* 0x004fe200078e00ff */
[----:B------:R-:W-:Y:S01]  /*4d00*/  UMOV UR8, 0x0 ;  /* 0x0000000000087882 */ /* 0x000fe20000000000 */
[----:B------:R-:W-:Y:S01]  /*4d10*/  UMOV UR9, 0x10000000 ;  /* 0x1000000000097882 */ /* 0x000fe20000000000 */
[----:B------:R-:W-:Y:S01]  /*4d20*/  @!UP0 UIADD3 UR18, UPT, UPT, UR34, 0x40, URZ ;  /* 0x0000004022128890 */ /* 0x000fe2000fffe0ff */
[----:B------:R-:W-:Y:S01]  /*4d30*/  VIADD R14, R14, 0x1 ;  /* 0x000000010e0e7836 */ /* 0x000fe20000000000 */
[----:B------:R-:W-:Y:S01]  /*4d40*/  @!UP0 UIADD3 UR16, UPT, UPT, UR21, 0x4200, URZ ;  /* 0x0000420015108890 */ /* 0x000fe2000fffe0ff */
[----:B------:R-:W-:Y:S01]  /*4d50*/  VOTEU.ALL UP0, P1 ;  /* 0x0000000000ff7886 */ /* 0x000fe20000800000 */
[----:B------:R-:W-:Y:S01]  /*4d60*/  UMOV UR19, UR35 ;  /* 0x0000002300137c82 */ /* 0x000fe20008000000 */
[----:B------:R-:W-:Y:S02]  /*4d70*/  UMOV UR20, UR36 ;  /* 0x0000002400147c82 */ /* 0x000fe40008000000 */
[----:B------:R-:W-:Y:S01]  /*4d80*/  IMAD.U32 R10, RZ, RZ, UR5 ;  /* 0x00000005ff0a7e24 */ /* 0x000fe2000f8e00ff */
[----:B------:R-:W-:Y:S01]  /*4d90*/  UPRMT UR6, UR47, 0x654, UR17 ;  /* 0x000006542f067896 */ /* 0x000fe20008000011 */
        /* <DEDUP_REMOVED lines=9> */
.L_x_177:
[----:B------:R-:W-:Y:S01]  /*4e30*/  @!P1 IADD3 R6, P0, PT, R16, 0x580, RZ ;  /* 0x0000058010069810 */ /* 0x000fe20007f1e0ff */
[----:B------:R-:W-:Y:S01]  /*4e40*/  VOTEU.ALL UP0, P1 ;  /* 0x0000000000ff7886 */ /* 0x000fe20000800000 */
[----:B------:R-:W-:Y:S01]  /*4e50*/  UMOV UR6, 0x0 ;  /* 0x0000000000067882 */ /* 0x000fe20000000000 */
[----:B------:R-:W-:Y:S01]  /*4e60*/  UMOV UR7, 0x10000000 ;  /* 0x1000000000077882 */ /* 0x000fe20000000000 */
[----:B------:R-:W-:Y:S01]  /*4e70*/  @!P1 R2UR UR5, R6 ;  /* 0x00000000060592ca */ /* 0x000fe200000e0000 */
[----:B--2---:R-:W-:Y:S01]  /*4e80*/  @!P1 IMAD.X R0, RZ, RZ, R17, P0 ;  /* 0x000000ffff009224 */ /* 0x004fe200000e0611 */
[----:B------:R-:W-:Y:S01]  /*4e90*/  @!UP0 UIADD3 UR10, UPT, UPT, UR34, 0x60, URZ ;  /* 0x00000060220a8890 */ /* 0x000fe2000fffe0ff */
[----:B------:R-:W-:Y:S01]  /*4ea0*/  R2UR UR16, R82 ;  /* 0x00000000521072ca */ /* 0x000fe200000e0000 */
[----:B------:R-:W-:Y:S01]  /*4eb0*/  @!UP0 UIADD3 UR8, UPT, UPT, UR21, 0x6200, URZ ;  /* 0x0000620015088890 */ /* 0x000fe2000fffe0ff */
[----:B------:R-:W-:Y:S01]  /*4ec0*/  ISETP.NE.AND P0, PT, R14, 0x2, PT ;  /* 0x000000020e00780c */ /* 0x000fe20003f05270 */
[----:B------:R-:W-:Y:S01]  /*4ed0*/  @!UP0 UIADD3 UR9, UPT, UPT, UR21, 0x68, URZ ;  /* 0x0000006815098890 */ /* 0x000fe2000fffe0ff */
[----:B------:R-:W-:Y:S01]  /*4ee0*/  @!P1 R2UR UR4, R0 ;  /* 0x00000000000492ca */ /* 0x000fe200000e0000 */
[----:B------:R-:W-:Y:S01]  /*4ef0*/  VOTEU.ALL UP0, P1 ;  /* 0x0000000000ff7886 */ /* 0x000fe20000800000 */
[----:B------:R-:W-:Y:S01]  /*4f00*/  UMOV UR11, UR35 ;  /* 0x00000023000b7c82 */ /* 0x000fe20008000000 */
[----:B------:R-:W-:Y:S01]  /*4f10*/  UMOV UR12, UR36 ;  /* 0x00000024000c7c82 */ /* 0x000fe20008000000 */
[----:B------:R-:W-:Y:S01]  /*4f20*/  SEL R0, RZ, 0x1, P0 ;  /* 0x00000001ff007807 */ /* 0x000fe20000000000 */
[----:B------:R-:W-:Y:S01]  /*4f30*/  UIADD3 UR20, UPT, UPT, UR13, UR63, URZ ;  /* 0x0000003f0d147290 */ /* 0x000fe2000fffe0ff */
[----:B------:R-:W-:Y:S01]  /*4f40*/  IMAD.U32 R8, RZ, RZ, UR5 ;  /* 0x00000005ff087e24 */ /* 0x000fe2000f8e00ff */
[----:B------:R-:W-:Y:S01]  /*4f50*/  LOP3.LUT R15, R15, 0x1, RZ, 0x3c, !PT ;  /* 0x000000010f0f7812 */ /* 0x000fe200078e3cff */
[----:B------:R-:W-:Y:S01]  /*4f60*/  UPLOP3.LUT UP3, UPT, UPT, UPT, UPT, 0x80, 0x8 ;  /* 0x000000000008789c */ /* 0x000fe20003f6f070 */
[----:B------:R-:W-:Y:S01]  /*4f70*/  LOP3.LUT R13, R13, R0, RZ, 0x3c, !PT ;  /* 0x000000000d0d7212 */ /* 0x000fe200078e3cff */
[----:B------:R-:W-:Y:S01]  /*4f80*/  UIADD3 UR16, UPT, UPT, UR14, UR16, URZ ;  /* 0x000000100e107290 */ /* 0x000fe2000fffe0ff */
[----:B------:R-:W-:Y:S01]  /*4f90*/  SEL R14, R14, RZ, P0 ;  /* 0x000000ff0e0e7207 */ /* 0x000fe20000000000 */
[----:B------:R-:W-:Y:S01]  /*4fa0*/  UMOV UR36, UR29 ;  /* 0x0000001d00247c82 */ /* 0x000fe20008000000 */
[----:B------:R-:W-:Y:S01]  /*4fb0*/  IMAD.U32 R9, RZ, RZ, UR4 ;  /* 0x00000004ff097e24 */ /* 0x000fe2000f8e00ff */
[----:B------:R-:W-:Y:S04]  /*4fc0*/  @!P1 R2UR UR4, R8 ;  /* 0x00000000080492ca */ /* 0x000fe800000e0000 */
[----:B------:R-:W-:Y:S11]  /*4fd0*/  @!P1 R2UR UR5, R9 ;  /* 0x00000000090592ca */ /* 0x000ff600000e0000 */
[----:B------:R-:W-:Y:S02]  /*4fe0*/  @!UPT UIADD3 URZ, UPT, UPT, URZ, URZ, URZ ;  /* 0x000000fffffff290 */ /* 0x000fe4000fffe0ff */
[----:B------:R2:W-:Y:S01]  /*4ff0*/  @!UP0 UTMALDG.3D [UR8], [UR4], desc[UR6] ;  /* 0x00000608040085b4 */ /* 0x0005e20008011000 */
[----:B------:R2:W-:Y:S01]  /*5000*/  @!P1 SYNCS.ARRIVE.TRANS64.RED.A0TR RZ, [UR21+0x68], R7 ;  /* 0x00006807ffff99a7 */ /* 0x0005e20008300415 */
[----:B------:R-:W-:Y:S01]  /*5010*/  SYNCS.ARRIVE.TRANS64.RED.A1T0 RZ, [UR37], RZ ;  /* 0x000000ffffff79a7 */ /* 0x000fe20008100425 */
[----:B------:R-:W-:Y:S05]  /*5020*/  BRA.U UP1, `(.L_x_86) ;  /* 0xfffffff101687547 */ /* 0x000fea000b83ffff */
[----:B------:R-:W-:-:S04]  /*5030*/  SHF.L.U32 R3, R15, 0x1f, RZ ;  /* 0x0000001f0f037819 */ /* 0x000fc800000006ff */
[----:B------:R-:W3:Y:S02]  /*5040*/  SYNCS.PHASECHK.TRANS64.TRYWAIT P0, [UR21+0x70], R3 ;  /* 0x00007003ff0075a7 */ /* 0x000ee40008001115 */
[----:B---3--:R-:W-:Y:S05]  /*5050*/  @!P0 BRA `(.L_x_87) ;  /* 0x0000004c00a08947 */ /* 0x008fea0003800000 */
.L_x_179:
[----:B------:R-:W4:Y:S02]  /*5060*/  SYNCS.PHASECHK.TRANS64.TRYWAIT P0, [UR21+0x78], R3 ;  /* 0x00007803ff0075a7 */ /* 0x000f240008001115 */
[----:B----4-:R-:W-:Y:S05]  /*5070*/  @!P0 BRA `(.L_x_88) ;  /* 0x0000004c00b08947 */ /* 0x010fea0003800000 */
.L_x_181:
[----:B------:R-:W4:Y:S02]  /*5080*/  SYNCS.PHASECHK.TRANS64.TRYWAIT P0, [UR21+0x80], R3 ;  /* 0x00008003ff0075a7 */ /* 0x000f240008001115 */
[----:B----4-:R-:W-:Y:S05]  /*5090*/  @!P0 BRA `(.L_x_89) ;  /* 0x0000004c00c08947 */ /* 0x010fea0003800000 */
.L_x_183:
[----:B---3--:R-:W-:-:S07]  /*50a0*/  MOV R0, UR21 ;  /* 0x0000001500007c02 */ /* 0x008fce0008000f00 */
.L_x_90:
[----:B---3--:R-:W-:-:S04]  /*50b0*/  SHF.L.U32 R3, R15, 0x1f, RZ ;  /* 0x0000001f0f037819 */ /* 0x008fc800000006ff */
[----:B------:R3:W4:Y:S03]  /*50c0*/  SYNCS.PHASECHK.TRANS64.TRYWAIT P0, [R0+URZ+0x88], R3 ;  /* 0x00008803000075a7 */ /* 0x00072600080011ff */
[----:B----4-:R-:W-:Y:S05]  /*50d0*/  @!P0 NANOSLEEP.SYNCS 0x989680 ;  /* 0x009896800000895d */ /* 0x010fea0003900000 */
[----:B------:R-:W4:Y:S02]  /*50e0*/  @!P0 SYNCS.PHASECHK.TRANS64 P0, [R0+URZ+0x88], R3 ;  /* 0x00008803000085a7 */ /* 0x000f2400080010ff */
[----:B-12-4-:R-:W-:Y:S05]  /*50f0*/  @P0 EXIT ;  /* 0x000000000000094d */ /* 0x016fea0003800000 */
[----:B------:R-:W-:Y:S05]  /*5100*/  BRA `(.L_x_90) ;  /* 0xfffffffc00e87947 */ /* 0x000fea000383ffff */
.L_x_75:
[----:B------:R-:W-:-:S06]  /*5110*/  UISETP.GE.AND UP0, UPT, UR17, 0x4, UPT ;  /* 0x000000041100788c */ /* 0x000fcc000bf06270 */
[----:B------:R-:W-:-:S13]  /*5120*/  PLOP3.LUT P0, PT, PT, PT, UP0, 0x80, 0x8 ;  /* 0x000000000008781c */ /* 0x000fda0003f0f008 */
[----:B------:R-:W-:Y:S05]  /*5130*/  @!P0 EXIT ;  /* 0x000000000000894d */ /* 0x000fea0003800000 */
[----:B------:R-:W-:Y:S01]  /*5140*/  BAR.SYNC.DEFER_BLOCKING 0x6, 0xa0 ;  /* 0x0182800000007b1d */ /* 0x000fe20000010000 */
[C---:B------:R-:W-:Y:S01]  /*5150*/  IMAD.SHL.U32 R2, R94.reuse, 0x20, RZ ;  /* 0x000000205e027824 */ /* 0x040fe200078e00ff */
[C---:B------:R-:W-:Y:S01]  /*5160*/  SHF.L.U32 R37, R94.reuse, 0x10, RZ ;  /* 0x000000105e257819 */ /* 0x040fe200000006ff */
[C---:B------:R-:W-:Y:S01]  /*5170*/  IMAD.SHL.U32 R93, R94.reuse, 0x4, RZ ;  /* 0x000000045e5d7824 */ /* 0x040fe200078e00ff */
[----:B------:R-:W-:Y:S01]  /*5180*/  LOP3.LUT R95, R94, 0x60, RZ, 0xc0, !PT ;  /* 0x000000605e5f7812 */ /* 0x000fe200078ec0ff */
[----:B------:R-:W-:Y:S01]  /*5190*/  HFMA2 R86, -RZ, RZ, 0, 0 ;  /* 0x00000000ff567431 */ /* 0x000fe200000001ff */
[----:B------:R-:W-:Y:S02]  /*51a0*/  UMOV UR44, 0x400 ;  /* 0x00000400002c7882 */ /* 0x000fe40000000000 */
[----:B------:R-:W1:Y:S01]  /*51b0*/  LDC.64 R78, c[0x0][0x8b0] ;  /* 0x00022c00ff4e7b82 */ /* 0x000e620000000a00 */
[----:B------:R-:W-:Y:S01]  /*51c0*/  ULEA UR44, UR47, UR44, 0x18 ;  /* 0x0000002c2f2c7291 */ /* 0x000fe2000f8ec0ff */
[----:B------:R-:W-:Y:S01]  /*51d0*/  LOP3.LUT R6, R2, 0xc0, RZ, 0xc0, !PT ;  /* 0x000000c002067812 */ /* 0x000fe200078ec0ff */
[----:B------:R-:W2:Y:S01]  /*51e0*/  LDCU.64 UR6, c[0x0][0x890] ;  /* 0x00011200ff0677ac */ /* 0x000ea20008000a00 */
[----:B------:R-:W-:Y:S01]  /*51f0*/  LOP3.LUT R92, R94, 0x2, RZ, 0xc0, !PT ;  /* 0x000000025e5c7812 */ /* 0x000fe200078ec0ff */
[----:B------:R-:W-:Y:S01]  /*5200*/  IMAD.MOV.U32 R90, RZ, RZ, 0x1 ;  /* 0x00000001ff5a7424 */ /* 0x000fe200078e00ff */
[----:B------:R-:W-:Y:S01]  /*5210*/  LOP3.LUT R93, R6, 0x18, R93, 0xf8, !PT ;  /* 0x00000018065d7812 */ /* 0x000fe200078ef85d */
[----:B------:R-:W-:Y:S01]  /*5220*/  UIADD3 UR4, UPT, UPT, UR44, 0x200, URZ ;  /* 0x000002002c047890 */ /* 0x000fe2000fffe0ff */
[----:B------:R-:W3:Y:S01]  /*5230*/  LDC.64 R76, c[0x0][0x8a8] ;  /* 0x00022a00ff4c7b82 */ /* 0x000ee20000000a00 */
[----:B------:R-:W-:Y:S01]  /*5240*/  LOP3.LUT R37, R37, 0x600000, RZ, 0xc0, !PT ;  /* 0x0060000025257812 */ /* 0x000fe200078ec0ff */
[----:B------:R-:W-:Y:S01]  /*5250*/  IMAD.MOV.U32 R36, RZ, RZ, RZ ;  /* 0x000000ffff247224 */ /* 0x000fe200078e00ff */
[----:B------:R-:W-:-:S02]  /*5260*/  LOP3.LUT R93, R93, 0xf20, R2, 0xf8, !PT ;  /* 0x00000f205d5d7812 */ /* 0x000fc400078ef802 */
[----:B------:R-:W-:Y:S01]  /*5270*/  CS2R R88, SRZ ;  /* 0x0000000000587805 */ /* 0x000fe2000001ff00 */
[----:B------:R-:W-:Y:S01]  /*5280*/  IMAD.U32 R84, RZ, RZ, UR4 ;  /* 0x00000004ff547e24 */ /* 0x000fe2000f8e00ff */
[----:B------:R-:W-:Y:S01]  /*5290*/  LOP3.LUT R94, R94, 0x4, RZ, 0xc0, !PT ;  /* 0x000000045e5e7812 */ /* 0x000fe200078ec0ff */
[----:B------:R-:W4:Y:S01]  /*52a0*/  LDCU UR60, c[0x0][0x370] ;  /* 0x00006e00ff3c77ac */ /* 0x000f220008000800 */
[----:B------:R-:W4:Y:S02]  /*52b0*/  LDS R0, [UR44+0x150] ;  /* 0x0001502cff007984 */ /* 0x000f240008000800 */
[----:B------:R-:W-:Y:S01]  /*52c0*/  LEA R93, R93, R84, 0x1 ;  /* 0x000000545d5d7211 */ /* 0x000fe200078e08ff */
[----:B------:R-:W1:Y:S01]  /*52d0*/  LDCU UR43, c[0x0][0xb0c] ;  /* 0x00016180ff2b77ac */ /* 0x000e620008000800 */
[----:B--2---:R-:W-:Y:S01]  /*52e0*/  IMAD.U32 R97, RZ, RZ, UR6 ;  /* 0x00000006ff617e24 */ /* 0x004fe2000f8e00ff */
[----:B------:R-:W-:Y:S02]  /*52f0*/  MOV R96, UR7 ;  /* 0x0000000700607c02 */ /* 0x000fe40008000f00 */
[--C-:B------:R-:W-:Y:S01]  /*5300*/  IMAD R92, R92, -0x10, R93.reuse ;  /* 0xfffffff05c5c7824 */ /* 0x100fe200078e025d */
[----:B------:R-:W2:Y:S01]  /*5310*/  LDCU UR39, c[0x0][0xb30] ;  /* 0x00016600ff2777ac */ /* 0x000ea20008000800 */
[----:B------:R-:W-:Y:S01]  /*5320*/  IMAD R91, R94, -0x10, R93 ;  /* 0xfffffff05e5b7824 */ /* 0x000fe200078e025d */
[----:B------:R-:W1:Y:S01]  /*5330*/  LDCU.64 UR54, c[0x0][0x888] ;  /* 0x00011100ff3677ac */ /* 0x000e620008000a00 */
[----:B------:R-:W1:Y:S01]  /*5340*/  LDCU.64 UR40, c[0x0][0xb28] ;  /* 0x00016500ff2877ac */ /* 0x000e620008000a00 */
[----:B------:R-:W1:Y:S01]  /*5350*/  LDCU.128 UR56, c[0x0][0xb10] ;  /* 0x00016200ff3877ac */ /* 0x000e620008000c00 */
[----:B------:R-:W1:Y:S01]  /*5360*/  LDCU UR53, c[0x0][0x374] ;  /* 0x00006e80ff3577ac */ /* 0x000e620008000800 */
[----:B------:R-:W-:Y:S01]  /*5370*/  UMOV UR52, URZ ;  /* 0x000000ff00347c82 */ /* 0x000fe20008000000 */
[----:B------:R-:W-:Y:S01]  /*5380*/  UMOV UR46, URZ ;  /* 0x000000ff002e7c82 */ /* 0x000fe20008000000 */
[----:B-1234-:R-:W-:-:S07]  /*5390*/  IMAD.IADD R37, R0, 0x1, R37 ;  /* 0x0000000100257824 */ /* 0x01efce00078e0225 */
.L_x_134:
[----:B------:R-:W-:Y:S02]  /*53a0*/  LEA R3, R86, UR44, 0x3 ;  /* 0x0000002c56037c11 */ /* 0x000fe4000f8e18ff */
[----:B------:R-:W-:Y:S02]  /*53b0*/  SHF.L.U32 R0, R88, 0x1f, RZ ;  /* 0x0000001f58007819 */ /* 0x000fe400000006ff */
[----:B------:R-:W-:Y:S02]  /*53c0*/  LEA R5, R86, UR44, 0x4 ;  /* 0x0000002c56057c11 */ /* 0x000fe4000f8e20ff */
[----:B-1----:R-:W1:Y:S02]  /*53d0*/  SYNCS.PHASECHK.TRANS64.TRYWAIT P0, [R3+URZ+0xa0], R0 ;  /* 0x0000a000030075a7 */ /* 0x002e6400080011ff */
[----:B-12---:R-:W-:Y:S05]  /*53e0*/  @!P0 BRA `(.L_x_91) ;  /* 0x0000004c00048947 */ /* 0x006fea0003800000 */
.L_x_184:
        /* <DEDUP_REMOVED lines=11> */
[----:B------:R-:W-:Y:S01]  /*54a0*/  PLOP3.LUT P0, PT, PT, PT, UP1, 0x80, 0x8 ;  /* 0x000000000008781c */ /* 0x000fe20003f0f018 */
[----:B------:R-:W-:Y:S11]  /*54b0*/  UP2UR UR62, UPR, URZ, 0x2 ;  /* 0x00000002ff3e7883 */ /* 0x000ff60008000000 */
[----:B------:R-:W-:Y:S01]  /*54c0*/  @!UPT UIADD3 URZ, UPT, UPT, URZ, URZ, URZ ;  /* 0x000000fffffff290 */ /* 0x000fe2000fffe0ff */
[----:B-1----:R-:W-:Y:S02]  /*54d0*/  @P0 SHF.R.U32.HI R0, RZ, 0x10, R5 ;  /* 0x00000010ff000819 */ /* 0x002fe40000011605 */
        /* <DEDUP_REMOVED lines=12> */
[----:B------:R-:W2:Y:S01]  /*55a0*/  LDCU UR12, c[0x0][0xb20] ;  /* 0x00016400ff0c77ac */ /* 0x000ea20008000800 */
[----:B------:R-:W-:Y:S02]  /*55b0*/  UIMAD.WIDE.U32 UR4, UR53, UR59, URZ ;  /* 0x0000003b350472a5 */ /* 0x000fe4000f8e00ff */
[----:B------:R-:W-:Y:S02]  /*55c0*/  UIMAD.WIDE.U32 UR6, UR60, UR56, URZ ;  /* 0x000000383c0672a5 */ /* 0x000fe4000f8e00ff */
[----:B------:R-:W-:Y:S02]  /*55d0*/  UISETP.NE.AND UP0, UPT, UR58, 0x1, UPT ;  /* 0x000000013a00788c */ /* 0x000fe4000bf05270 */
[----:B------:R-:W-:Y:S02]  /*55e0*/  UIMAD.WIDE.U32 UR8, UR37, UR59, URZ ;  /* 0x0000003b250872a5 */ /* 0x000fe4000f8e00ff */
[----:B------:R-:W-:Y:S02]  /*55f0*/  UIMAD.WIDE.U32 UR10, UR38, UR56, URZ ;  /* 0x00000038260a72a5 */ /* 0x000fe4000f8e00ff */
[----:B------:R-:W-:Y:S02]  /*5600*/  UISETP.NE.AND UP1, UPT, UR43, 0x1, UPT ;  /* 0x000000012b00788c */ /* 0x000fe4000bf25270 */
[----:B------:R-:W-:Y:S01]  /*5610*/  UISETP.NE.AND UP2, UPT, UR42, 0x1, UPT ;  /* 0x000000012a00788c */ /* 0x000fe2000bf45270 */
[----:B------:R-:W-:Y:S02]  /*5620*/  UMOV UR4, UR5 ;  /* 0x0000000500047c82 */ /* 0x000fe40008000000 */
[----:B--2---:R-:W-:Y:S03]  /*5630*/  USHF.R.U32.HI UR5, URZ, UR12, UR4 ;  /* 0x0000000cff057299 */ /* 0x004fe60008011604 */
[----:B------:R-:W-:Y:S02]  /*5640*/  UMOV UR4, UR7 ;  /* 0x0000000700047c82 */ /* 0x000fe40008000000 */
[----:B------:R-:W-:Y:S02]  /*5650*/  USHF.R.U32.HI UR7, URZ, UR57, UR4 ;  /* 0x00000039ff077299 */ /* 0x000fe40008011604 */
[----:B------:R-:W-:Y:S02]  /*5660*/  USEL UR4, UR53, UR5, !UP0 ;  /* 0x0000000535047287 */ /* 0x000fe4000c000000 */
[----:B------:R-:W-:Y:S01]  /*5670*/  USEL UR7, UR60, UR7, !UP1 ;  /* 0x000000073c077287 */ /* 0x000fe2000c800000 */
[----:B------:R-:W-:Y:S01]  /*5680*/  UMOV UR5, UR9 ;  /* 0x0000000900057c82 */ /* 0x000fe20008000000 */
[----:B------:R-:W-:Y:S02]  /*5690*/  UIMAD.WIDE.U32 UR8, UR4, UR40, URZ ;  /* 0x00000028040872a5 */ /* 0x000fe4000f8e00ff */
[----:B------:R-:W-:Y:S03]  /*56a0*/  USHF.R.U32.HI UR6, URZ, UR12, UR5 ;  /* 0x0000000cff067299 */ /* 0x000fe60008011605 */
[----:B------:R-:W-:Y:S01]  /*56b0*/  UMOV UR5, UR11 ;  /* 0x0000000b00057c82 */ /* 0x000fe20008000000 */
[----:B------:R-:W-:Y:S02]  /*56c0*/  UIMAD.WIDE.U32 UR10, UR7, UR40, URZ ;  /* 0x00000028070a72a5 */ /* 0x000fe4000f8e00ff */
[----:B------:R-:W-:Y:S02]  /*56d0*/  USHF.R.U32.HI UR12, URZ, UR57, UR5 ;  /* 0x00000039ff0c7299 */ /* 0x000fe40008011605 */
[----:B------:R-:W-:Y:S01]  /*56e0*/  USEL UR6, UR37, UR6, !UP0 ;  /* 0x0000000625067287 */ /* 0x000fe2000c000000 */
[----:B------:R-:W-:Y:S02]  /*56f0*/  UMOV UR5, UR9 ;  /* 0x0000000900057c82 */ /* 0x000fe40008000000 */
[----:B------:R-:W-:Y:S01]  /*5700*/  UMOV UR10, UR11 ;  /* 0x0000000b000a7c82 */ /* 0x000fe20008000000 */
[----:B------:R-:W-:Y:S02]  /*5710*/  @UP2 USHF.R.U32.HI UR4, URZ, UR41, UR5 ;  /* 0x00000029ff042299 */ /* 0x000fe40008011605 */
[----:B------:R-:W-:Y:S02]  /*5720*/  @UP2 USHF.R.U32.HI UR7, URZ, UR41, UR10 ;  /* 0x00000029ff072299 */ /* 0x000fe4000801160a */
[----:B------:R-:W-:Y:S02]  /*5730*/  UIMAD UR4, UR42, UR4, URZ ;  /* 0x000000042a0472a4 */ /* 0x000fe4000f8e02ff */
        /* <DEDUP_REMOVED lines=8> */
[----:B------:R-:W-:Y:S02]  /*57c0*/  USEL UR11, UR6, UR4, !UP2 ;  /* 0x00000004060b7287 */ /* 0x000fe4000d000000 */
[----:B------:R-:W-:Y:S02]  /*57d0*/  UIADD3 UR8, UPT, UPT, -UR5, URZ, URZ ;  /* 0x000000ff05087290 */ /* 0x000fe4000fffe1ff */
[----:B------:R-:W-:Y:S01]  /*57e0*/  UIADD3 UR10, UPT, UPT, -UR11, URZ, URZ ;  /* 0x000000ff0b0a7290 */ /* 0x000fe2000fffe1ff */
[----:B------:R-:W-:Y:S01]  /*57f0*/  @!UP0 UMOV UR4, UR9 ;  /* 0x0000000900048c82 */ /* 0x000fe20008000000 */
[----:B------:R-:W-:Y:S02]  /*5800*/  UIADD3 UR9, UPT, UPT, -UR6, URZ, URZ ;  /* 0x000000ff06097290 */ /* 0x000fe4000fffe1ff */
[----:B------:R-:W-:Y:S02]  /*5810*/  @!UP0 USHF.R.U32.HI UR4, URZ, UR41, UR4 ;  /* 0x00000029ff048299 */ /* 0x000fe40008011604 */
[----:B------:R-:W-:Y:S02]  /*5820*/  UIMAD UR10, UR42, UR10, UR6 ;  /* 0x0000000a2a0a72a4 */ /* 0x000fe4000f8e0206 */
[----:B------:R-:W-:Y:S04]  /*5830*/  @!UP0 USEL UR4, UR5, UR4, !UP2 ;  /* 0x0000000405048287 */ /* 0x000fe8000d000000 */
[----:B------:R-:W-:Y:S02]  /*5840*/  @!UP0 UIMAD UR10, UR7, UR10, UR4 ;  /* 0x0000000a070a82a4 */ /* 0x000fe4000f8e0204 */
[----:B------:R-:W-:Y:S02]  /*5850*/  @!UP0 UIADD3 UR11, UPT, UPT, UR11, -UR4, URZ ;  /* 0x800000040b0b8290 */ /* 0x000fe4000fffe0ff */
[----:B------:R-:W-:Y:S02]  /*5860*/  UIMAD UR7, UR43, UR8, UR38 ;  /* 0x000000082b0772a4 */ /* 0x000fe4000f8e0226 */
[----:B------:R-:W-:Y:S02]  /*5870*/  @!UP0 UIMAD UR6, UR11, UR42, UR5 ;  /* 0x0000002a0b0682a4 */ /* 0x000fe4000f8e0205 */
[----:B------:R-:W-:Y:S01]  /*5880*/  UIMAD UR4, UR58, UR9, UR37 ;  /* 0x000000093a0472a4 */ /* 0x000fe2000f8e0225 */
[----:B------:R-:W-:Y:S02]  /*5890*/  @!UP0 UMOV UR5, UR10 ;  /* 0x0000000a00058c82 */ /* 0x000fe40008000000 */
[----:B------:R-:W-:Y:S02]  /*58a0*/  UIMAD UR38, UR5, UR43, UR7 ;  /* 0x0000002b052672a4 */ /* 0x000fe4000f8e0207 */
[----:B------:R-:W-:Y:S11]  /*58b0*/  UIMAD UR37, UR6, UR58, UR4 ;  /* 0x0000003a062572a4 */ /* 0x000ff6000f8e0204 */
[----:B------:R-:W-:Y:S01]  /*58c0*/  @!UPT UIADD3 URZ, UPT, UPT, URZ, URZ, URZ ;  /* 0x000000fffffff290 */ /* 0x000fe2000fffe0ff */
.L_x_92:
[----:B------:R-:W-:Y:S01]  /*58d0*/  UISETP.NE.AND UP0, UPT, UR39, 0x1, UPT ;  /* 0x000000012700788c */ /* 0x000fe2000bf05270 */
[----:B------:R-:W-:Y:S01]  /*58e0*/  LOP3.LUT P0, RZ, R84, 0x1b0, RZ, 0xc0, !PT ;  /* 0x000001b054ff7812 */ /* 0x000fe2000780c0ff */
[----:B------:R-:W-:Y:S01]  /*58f0*/  USHF.L.U32 UR50, UR16, 0x7, URZ ;  /* 0x0000000710327899 */ /* 0x000fe200080006ff */
[----:B------:R-:W-:Y:S01]  /*5900*/  BSSY.RECONVERGENT B6, `(.L_x_93) ;  /* 0x0000034000067945 */ /* 0x000fe20003800200 */
[----:B------:R-:W-:Y:S01]  /*5910*/  USHF.L.U32 UR49, UR20, 0x7, URZ ;  /* 0x0000000714317899 */ /* 0x000fe200080006ff */
[----:B------:R-:W-:Y:S06]  /*5920*/  IADD3 R86, PT, PT, R86, 0x1, RZ ;  /* 0x0000000156567810 */ /* 0x000fec0007ffe0ff */
[----:B------:R-:W2:Y:S01]  /*5930*/  @!UP0 LDCU.128 UR12, c[0x0][0xb10] ;  /* 0x00016200ff0c87ac */ /* 0x000ea20008000c00 */
[----:B------:R-:W3:Y:S01]  /*5940*/  @!UP0 LDCU UR5, c[0x0][0xb0c] ;  /* 0x00016180ff0587ac */ /* 0x000ee20008000800 */
[----:B------:R-:W4:Y:S01]  /*5950*/  @!UP0 LDCU UR10, c[0x0][0xb20] ;  /* 0x00016400ff0a87ac */ /* 0x000f220008000800 */
[----:B--2---:R-:W-:Y:S02]  /*5960*/  UIMAD.WIDE.U32 UR8, UR38, UR12, URZ ;  /* 0x0000000c260872a5 */ /* 0x004fe4000f8e00ff */
[----:B------:R-:W-:Y:S02]  /*5970*/  UIMAD.WIDE.U32 UR6, UR37, UR15, URZ ;  /* 0x0000000f250672a5 */ /* 0x000fe4000f8e00ff */
[----:B------:R-:W-:Y:S03]  /*5980*/  @!UP0 UISETP.NE.AND UP1, UPT, UR14, 0x1, UPT ;  /* 0x000000010e00888c */ /* 0x000fe6000bf25270 */
[----:B------:R-:W-:Y:S01]  /*5990*/  @!UP0 UMOV UR4, UR9 ;  /* 0x0000000900048c82 */ /* 0x000fe20008000000 */
[----:B---3--:R-:W-:Y:S02]  /*59a0*/  @!UP0 UISETP.NE.AND UP2, UPT, UR5, 0x1, UPT ;  /* 0x000000010500888c */ /* 0x008fe4000bf45270 */
[----:B------:R-:W-:Y:S01]  /*59b0*/  @!UP0 USHF.R.U32.HI UR4, URZ, UR13, UR4 ;  /* 0x0000000dff048299 */ /* 0x000fe20008011604 */
[----:B------:R-:W-:Y:S02]  /*59c0*/  @!UP0 UMOV UR6, UR7 ;  /* 0x0000000700068c82 */ /* 0x000fe40008000000 */
[----:B----4-:R-:W-:Y:S02]  /*59d0*/  @!UP0 USHF.R.U32.HI UR6, URZ, UR10, UR6 ;  /* 0x0000000aff068299 */ /* 0x010fe40008011606 */
[----:B------:R-:W-:Y:S02]  /*59e0*/  @!UP0 USEL UR7, UR38, UR4, !UP2 ;  /* 0x0000000426078287 */ /* 0x000fe4000d000000 */
[----:B------:R-:W-:Y:S04]  /*59f0*/  @!UP0 USEL UR6, UR37, UR6, !UP1 ;  /* 0x0000000625068287 */ /* 0x000fe8000c800000 */
[----:B------:R-:W-:Y:S02]  /*5a00*/  @!UP0 UIADD3 UR4, UPT, UPT, -UR7, UR6, URZ ;  /* 0x0000000607048290 */ /* 0x000fe4000fffe1ff */
[----:B------:R-:W-:Y:S02]  /*5a10*/  @!UP0 UIADD3 UR6, UPT, UPT, UR7, -UR6, URZ ;  /* 0x8000000607068290 */ /* 0x000fe4000fffe0ff */
[----:B------:R-:W-:Y:S02]  /*5a20*/  @!UP0 UIMAD UR38, UR4, UR5, UR38 ;  /* 0x00000005042682a4 */ /* 0x000fe4000f8e0226 */
[----:B------:R-:W-:Y:S01]  /*5a30*/  @!UP0 UIMAD UR37, UR6, UR14, UR37 ;  /* 0x0000000e062582a4 */ /* 0x000fe2000f8e0225 */
[----:B------:R-:W-:Y:S11]  /*5a40*/  @!P0 BRA `(.L_x_94) ;  /* 0x00000000007c8947 */ /* 0x000ff60003800000 */
[----:B------:R-:W2:Y:S01]  /*5a50*/  LDCU.64 UR8, c[0x4][0x80] ;  /* 0x01001000ff0877ac */ /* 0x000ea20008000a00 */
[----:B------:R-:W-:Y:S01]  /*5a60*/  MOV R2, 0x0 ;  /* 0x0000000000027802 */ /* 0x000fe20000000f00 */
[----:B------:R-:W-:Y:S02]  /*5a70*/  HFMA2 R12, -RZ, RZ, 0, 5.9604644775390625e-08 ;  /* 0x00000001ff0c7431 */ /* 0x000fe400000001ff */
[----:B------:R-:W-:Y:S01]  /*5a80*/  IMAD.MOV.U32 R8, RZ, RZ, 0x70 ;  /* 0x00000070ff087424 */ /* 0x000fe200078e00ff */
[----:B------:R3:W4:Y:S01]  /*5a90*/  LDC.64 R14, c[0x4][R2] ;  /* 0x01000000020e7b82 */ /* 0x0007220000000a00 */
[----:B------:R-:W1:Y:S01]  /*5aa0*/  LDCU.64 UR6, c[0x4][0x88] ;  /* 0x01001100ff0677ac */ /* 0x000e620008000a00 */
[----:B------:R-:W-:Y:S01]  /*5ab0*/  IMAD.MOV.U32 R13, RZ, RZ, RZ ;  /* 0x000000ffff0d7224 */ /* 0x000fe200078e00ff */
[----:B------:R-:W1:Y:S01]  /*5ac0*/  LDCU.64 UR4, c[0x4][0x8] ;  /* 0x01000100ff0477ac */ /* 0x000e620008000a00 */
[----:B--2---:R-:W-:Y:S01]  /*5ad0*/  MOV R5, UR9 ;  /* 0x0000000900057c02 */ /* 0x004fe20008000f00 */
[----:B------:R-:W-:Y:S01]  /*5ae0*/  IMAD.U32 R4, RZ, RZ, UR8 ;  /* 0x00000008ff047e24 */ /* 0x000fe2000f8e00ff */
[----:B-1----:R-:W-:Y:S01]  /*5af0*/  MOV R7, UR7 ;  /* 0x0000000700077c02 */ /* 0x002fe20008000f00 */
[----:B------:R-:W-:Y:S01]  /*5b00*/  IMAD.U32 R6, RZ, RZ, UR6 ;  /* 0x00000006ff067e24 */ /* 0x000fe2000f8e00ff */
[----:B------:R-:W-:Y:S01]  /*5b10*/  MOV R11, UR5 ;  /* 0x00000005000b7c02 */ /* 0x000fe20008000f00 */
[----:B------:R-:W-:Y:S02]  /*5b20*/  IMAD.U32 R10, RZ, RZ, UR4 ;  /* 0x00000004ff0a7e24 */ /* 0x000fe4000f8e00ff */
[----:B------:R-:W-:Y:S07]  /*5b30*/  LEPC R20, `(.L_x_95) ;  /* 0x000000001014794e */ /* 0x000fee0000000000 */
[----:B---345:R-:W-:Y:S05]  /*5b40*/  CALL.ABS.NOINC R14 ;  /* 0x000000000e007343 */ /* 0x038fea0003c00000 */
.L_x_95:
[----:B------:R-:W1:Y:S01]  /*5b50*/  LDCU.64 UR8, c[0x4][0x80] ;  /* 0x01001000ff0877ac */ /* 0x000e620008000a00 */
[----:B------:R-:W2:Y:S01]  /*5b60*/  LDC.64 R2, c[0x4][R2] ;  /* 0x0100000002027b82 */ /* 0x000ea20000000a00 */
[----:B------:R-:W-:Y:S02]  /*5b70*/  HFMA2 R12, -RZ, RZ, 0, 5.9604644775390625e-08 ;  /* 0x00000001ff0c7431 */ /* 0x000fe400000001ff */
[----:B------:R-:W-:Y:S02]  /*5b80*/  IMAD.MOV.U32 R8, RZ, RZ, 0x70 ;  /* 0x00000070ff087424 */ /* 0x000fe400078e00ff */
[----:B------:R-:W-:Y:S01]  /*5b90*/  IMAD.MOV.U32 R13, RZ, RZ, RZ ;  /* 0x000000ffff0d7224 */ /* 0x000fe200078e00ff */
[----:B------:R-:W3:Y:S01]  /*5ba0*/  LDCU.64 UR6, c[0x4][0x88] ;  /* 0x01001100ff0677ac */ /* 0x000ee20008000a00 */
[----:B------:R-:W4:Y:S01]  /*5bb0*/  LDCU.64 UR4, c[0x4][0x8] ;  /* 0x01000100ff0477ac */ /* 0x000f220008000a00 */
[----:B-1----:R-:W-:Y:S02]  /*5bc0*/  MOV R4, UR8 ;  /* 0x0000000800047c02 */ /* 0x002fe40008000f00 */
[----:B------:R-:W-:Y:S02]  /*5bd0*/  MOV R5, UR9 ;  /* 0x0000000900057c02 */ /* 0x000fe40008000f00 */
[----:B---3--:R-:W-:Y:S01]  /*5be0*/  MOV R7, UR7 ;  /* 0x0000000700077c02 */ /* 0x008fe20008000f00 */
[----:B------:R-:W-:Y:S01]  /*5bf0*/  IMAD.U32 R6, RZ, RZ, UR6 ;  /* 0x00000006ff067e24 */ /* 0x000fe2000f8e00ff */
[----:B----4-:R-:W-:Y:S01]  /*5c00*/  MOV R11, UR5 ;  /* 0x00000005000b7c02 */ /* 0x010fe20008000f00 */
[----:B------:R-:W-:Y:S02]  /*5c10*/  IMAD.U32 R10, RZ, RZ, UR4 ;  /* 0x00000004ff0a7e24 */ /* 0x000fe4000f8e00ff */
[----:B------:R-:W-:Y:S07]  /*5c20*/  LEPC R20, `(.L_x_94) ;  /* 0x000000001014794e */ /* 0x000fee0000000000 */
[----:B--2---:R-:W-:Y:S05]  /*5c30*/  CALL.ABS.NOINC R2 ;  /* 0x0000000002007343 */ /* 0x004fea0003c00000 */
.L_x_94:
[----:B------:R-:W-:Y:S05]  /*5c40*/  BSYNC.RECONVERGENT B6 ;  /* 0x0000000000067941 */ /* 0x000fea0003800200 */
.L_x_93:
[----:B------:R-:W-:Y:S02]  /*5c50*/  R2UR UR6, R83 ;  /* 0x00000000530672ca */ /* 0x000fe400000e0000 */
[----:B------:R-:W-:Y:S02]  /*5c60*/  R2UR UR5, R97 ;  /* 0x00000000610572ca */ /* 0x000fe400000e0000 */
[----:B------:R-:W-:Y:S02]  /*5c70*/  R2UR UR4, R96 ;  /* 0x00000000600472ca */ /* 0x000fe400000e0000 */
[----:B------:R-:W-:Y:S02]  /*5c80*/  ISETP.NE.U32.AND P4, PT, R78, RZ, PT ;  /* 0x000000ff4e00720c */ /* 0x000fe40003f85070 */
[----:B------:R-:W-:Y:S02]  /*5c90*/  ISETP.NE.U32.AND P2, PT, RZ, UR54, PT ;  /* 0x00000036ff007c0c */ /* 0x000fe4000bf45070 */
[----:B------:R-:W-:Y:S02]  /*5ca0*/  ISETP.NE.AND.EX P4, PT, R79, RZ, PT, P4 ;  /* 0x000000ff4f00720c */ /* 0x000fe40003f85340 */
[----:B------:R-:W-:Y:S01]  /*5cb0*/  ISETP.NE.AND.EX P2, PT, RZ, UR55, PT, P2 ;  /* 0x00000037ff007c0c */ /* 0x000fe2000bf45320 */
[----:B------:R-:W-:Y:S02]  /*5cc0*/  UISETP.NE.AND UP2, UPT, UR6, URZ, UPT ;  /* 0x000000ff0600728c */ /* 0x000fe4000bf45270 */
[----:B------:R-:W-:Y:S04]  /*5cd0*/  UISETP.NE.U32.AND UP0, UPT, UR5, URZ, UPT ;  /* 0x000000ff0500728c */ /* 0x000fe8000bf05070 */
[----:B------:R-:W-:Y:S01]  /*5ce0*/  UISETP.NE.AND.EX UP1, UPT, UR4, URZ, UPT, UP0 ;  /* 0x000000ff0400728c */ /* 0x000fe2000bf25300 */
[----:B------:R-:W-:Y:S01]  /*5cf0*/  PLOP3.LUT P1, PT, PT, PT, UP2, 0x80, 0x8 ;  /* 0x000000000008781c */ /* 0x000fe20003f2f028 */
[----:B------:R-:W-:Y:S03]  /*5d00*/  UPLOP3.LUT UP0, UPT, UPT, UPT, UPT, 0x40, 0x4 ;  /* 0x000000000004789c */ /* 0x000fe60003f0e870 */
[----:B------:R-:W-:Y:S06]  /*5d10*/  @UP2 UPLOP3.LUT UP0, UPT, UPT, UPT, UP1, 0x80, 0x8 ;  /* 0x000000000008289c */ /* 0x000fec0003f0f010 */
[----:B------:R-:W-:Y:S01]  /*5d20*/  PLOP3.LUT P0, PT, PT, PT, UP0, 0x80, 0x8 ;  /* 0x000000000008781c */ /* 0x000fe20003f0f008 */
[----:B------:R-:W-:Y:S01]  /*5d30*/  @!UPT UIADD3 URZ, UPT, UPT, URZ, URZ, URZ ;  /* 0x000000fffffff290 */ /* 0x000fe2000fffe0ff */
[----:B------:R-:W-:Y:S11]  /*5d40*/  BRA.U !UP1, `(.L_x_96) ;  /* 0x0000000109407547 */ /* 0x000ff6000b800000 */
[----:B------:R-:W-:Y:S01]  /*5d50*/  UISETP.NE.U32.AND UP0, UPT, UR54, URZ, UPT ;  /* 0x000000ff3600728c */ /* 0x000fe2000bf05070 */
[----:B------:R-:W-:Y:S01]  /*5d60*/  R2UR UR6, R97 ;  /* 0x00000000610672ca */ /* 0x000fe200000e0000 */
[----:B------:R-:W2:Y:S01]  /*5d70*/  LDCU.64 UR8, c[0x0][0x358] ;  /* 0x00006b00ff0877ac */ /* 0x000ea20008000a00 */
[----:B------:R-:W-:Y:S02]  /*5d80*/  HFMA2 R80, -RZ, RZ, 0, 5.9604644775390625e-08 ;  /* 0x00000001ff507431 */ /* 0x000fe400000001ff */
[----:B-1----:R-:W-:Y:S01]  /*5d90*/  IMAD.MOV.U32 R0, RZ, RZ, 0x1 ;  /* 0x00000001ff007424 */ /* 0x002fe200078e00ff */
[----:B------:R-:W-:Y:S06]  /*5da0*/  UISETP.NE.AND.EX UP0, UPT, UR55, URZ, UPT, UP0 ;  /* 0x000000ff3700728c */ /* 0x000fec000bf05300 */
[----:B------:R-:W-:Y:S05]  /*5db0*/  PLOP3.LUT P3, PT, PT, PT, UP0, 0x80, 0x8 ;  /* 0x000000000008781c */ /* 0x000fea0003f6f008 */
[----:B------:R-:W1:Y:S01]  /*5dc0*/  @UP0 LDCU.64 UR4, c[0x0][0x888] ;  /* 0x00011100ff0407ac */ /* 0x000e620008000a00 */
[----:B------:R-:W-:Y:S07]  /*5dd0*/  @UP0 UIMAD UR6, UR36, UR6, URZ ;  /* 0x00000006240602a4 */ /* 0x000fee000f8e02ff */
[----:B------:R-:W-:Y:S01]  /*5de0*/  @!P3 PRMT R80, R0, 0x7610, R80 ;  /* 0x000076100050b816 */ /* 0x000fe20000000050 */
[----:B-1----:R-:W-:Y:S06]  /*5df0*/  @UP0 UIMAD.WIDE UR4, UR6, 0x4, UR4 ;  /* 0x00000004060408a5 */ /* 0x002fec000f8e0204 */
[----:B------:R-:W-:Y:S02]  /*5e00*/  IMAD.U32 R2, RZ, RZ, UR4 ;  /* 0x00000004ff027e24 */ /* 0x000fe4000f8e00ff */
[----:B------:R-:W-:Y:S03]  /*5e10*/  IMAD.U32 R3, RZ, RZ, UR5 ;  /* 0x00000005ff037e24 */ /* 0x000fe6000f8e00ff */
[----:B------:R-:W1:Y:S02]  /*5e20*/  @!UP0 LDCU UR4, c[0x0][0x880] ;  /* 0x00011000ff0487ac */ /* 0x000e640008000800 */
[----:B--2--5:R2:W5:Y:S02]  /*5e30*/  @P3 LDG.E R41, desc[UR8][R2.64] ;  /* 0x0000000802293981 */ /* 0x024564000c1e1900 */
[----:B-12---:R-:W-:Y:S02]  /*5e40*/  @!P3 MOV R41, UR4 ;  /* 0x000000040029bc02 */ /* 0x006fe40008000f00 */
.L_x_96:
[----:B------:R-:W-:Y:S05]  /*5e50*/  @!P4 BRA `(.L_x_97) ;  /* 0x000000000024c947 */ /* 0x000fea0003800000 */
[----:B------:R-:W-:Y:S01]  /*5e60*/  ISETP.NE.U32.AND P3, PT, R76, RZ, PT ;  /* 0x000000ff4c00720c */ /* 0x000fe20003f65070 */
[----:B------:R-:W2:Y:S03]  /*5e70*/  LDCU.64 UR4, c[0x0][0x358] ;  /* 0x00006b00ff0477ac */ /* 0x000ea60008000a00 */
[----:B------:R-:W-:Y:S11]  /*5e80*/  ISETP.NE.AND.EX P3, PT, R77, RZ, PT, P3 ;  /* 0x000000ff4d00720c */ /* 0x000ff60003f65330 */
[----:B------:R-:W-:Y:S02]  /*5e90*/  @!UPT UIADD3 URZ, UPT, UPT, URZ, URZ, URZ ;  /* 0x000000fffffff290 */ /* 0x000fe4000fffe0ff */
[----:B------:R-:W3:Y:S01]  /*5ea0*/  @P3 LDC.64 R2, c[0x0][0x8a8] ;  /* 0x00022a00ff023b82 */ /* 0x000ee20000000a00 */
[----:B-1----:R-:W-:Y:S04]  /*5eb0*/  @P3 IMAD R0, R78, UR36, RZ ;  /* 0x000000244e003c24 */ /* 0x002fe8000f8e02ff */
[----:B---3--:R-:W-:Y:S05]  /*5ec0*/  @P3 IMAD.WIDE R2, R0, 0x4, R2 ;  /* 0x0000000400023825 */ /* 0x008fea00078e0202 */
[----:B--2--5:R2:W5:Y:S02]  /*5ed0*/  @P3 LDG.E R38, desc[UR4][R2.64] ;  /* 0x0000000402263981 */ /* 0x024564000c1e1900 */
[----:B--2---:R-:W3:Y:S02]  /*5ee0*/  @!P3 LDC R38, c[0x0][0x8a0] ;  /* 0x00022800ff26bb82 */ /* 0x004ee40000000800 */
.L_x_97:
[----:B-----5:R-:W-:Y:S01]  /*5ef0*/  FSETP.NEU.AND P3, PT, R41, RZ, PT ;  /* 0x000000ff2900720b */ /* 0x020fe20003f6d000 */
[----:B------:R-:W-:Y:S01]  /*5f00*/  BSSY B1, `(.L_x_98) ;  /* 0x0000039000017945 */ /* 0x000fe20003800000 */
[----:B------:R-:W-:Y:S01]  /*5f10*/  SEL R3, RZ, 0xffffffff, P2 ;  /* 0xffffffffff037807 */ /* 0x000fe20001000000 */
[----:B------:R-:W-:Y:S01]  /*5f20*/  IMAD.MOV.U32 R47, RZ, RZ, 0x1 ;  /* 0x00000001ff2f7424 */ /* 0x000fe200078e00ff */
[----:B------:R-:W-:Y:S01]  /*5f30*/  @P1 LOP3.LUT P2, RZ, R80, 0xff, RZ, 0xc0, !PT ;  /* 0x000000ff50ff1812 */ /* 0x000fe2000784c0ff */
[----:B------:R-:W-:Y:S01]  /*5f40*/  IMAD R39, R36, 0x80, R37 ;  /* 0x0000008024277824 */ /* 0x000fe200078e0225 */
[----:B------:R-:W-:Y:S01]  /*5f50*/  @P1 SEL R2, RZ, 0xffffffff, P3 ;  /* 0xffffffffff021807 */ /* 0x000fe20001800000 */
[----:B------:R-:W-:Y:S01]  /*5f60*/  IMAD R87, R94, -0x10, R92 ;  /* 0xfffffff05e577824 */ /* 0x000fe200078e025c */
[----:B------:R-:W-:Y:S01]  /*5f70*/  LOP3.LUT R90, R90, 0x1, RZ, 0x3c, !PT ;  /* 0x000000015a5a7812 */ /* 0x000fe200078e3cff */
[----:B------:R-:W-:Y:S01]  /*5f80*/  IMAD.MOV.U32 R46, RZ, RZ, RZ ;  /* 0x000000ffff2e7224 */ /* 0x000fe200078e00ff */
[----:B------:R-:W-:Y:S02]  /*5f90*/  @P0 SEL R2, R3, R2, !P2 ;  /* 0x0000000203020207 */ /* 0x000fe40005000000 */
[----:B------:R-:W-:Y:S02]  /*5fa0*/  CS2R R74, SRZ ;  /* 0x00000000004a7805 */ /* 0x000fe4000001ff00 */
[----:B------:R-:W-:Y:S02]  /*5fb0*/  LEA R99, R36, UR44, 0x3 ;  /* 0x0000002c24637c11 */ /* 0x000fe4000f8e18ff */
[----:B------:R-:W-:Y:S02]  /*5fc0*/  CS2R R72, SRZ ;  /* 0x0000000000487805 */ /* 0x000fe4000001ff00 */
[----:B------:R-:W-:Y:S02]  /*5fd0*/  @P1 LOP3.LUT R2, R2, 0x1, RZ, 0xc0, !PT ;  /* 0x0000000102021812 */ /* 0x000fe400078ec0ff */
[----:B------:R-:W-:Y:S02]  /*5fe0*/  CS2R R66, SRZ ;  /* 0x0000000000427805 */ /* 0x000fe4000001ff00 */
[----:B-1----:R-:W-:Y:S02]  /*5ff0*/  SHF.L.U32 R0, R89, 0x1f, RZ ;  /* 0x0000001f59007819 */ /* 0x002fe400000006ff */
[----:B------:R-:W-:Y:S02]  /*6000*/  CS2R R64, SRZ ;  /* 0x0000000000407805 */ /* 0x000fe4000001ff00 */
[----:B------:R-:W-:Y:S02]  /*6010*/  ISETP.NE.U32.OR P5, PT, R2, 0x1, !P1 ;  /* 0x000000010200780c */ /* 0x000fe40004fa5470 */
[----:B------:R-:W-:Y:S02]  /*6020*/  CS2R R58, SRZ ;  /* 0x00000000003a7805 */ /* 0x000fe4000001ff00 */
[----:B------:R-:W-:Y:S02]  /*6030*/  PLOP3.LUT P2, PT, PT, PT, UP1, 0x80, 0x8 ;  /* 0x000000000008781c */ /* 0x000fe40003f4f018 */
[----:B------:R-:W-:Y:S02]  /*6040*/  CS2R R56, SRZ ;  /* 0x0000000000387805 */ /* 0x000fe4000001ff00 */
[----:B------:R-:W-:Y:S02]  /*6050*/  LOP3.LUT P4, R85, R80, 0xff, RZ, 0xc0, !PT ;  /* 0x000000ff50557812 */ /* 0x000fe4000788c0ff */
[----:B------:R-:W-:Y:S02]  /*6060*/  CS2R R50, SRZ ;  /* 0x0000000000327805 */ /* 0x000fe4000001ff00 */
[----:B------:R-:W-:Y:S02]  /*6070*/  SEL R2, RZ, 0xffffffff, P3 ;  /* 0xffffffffff027807 */ /* 0x000fe40001800000 */
[----:B------:R-:W-:Y:S02]  /*6080*/  CS2R R48, SRZ ;  /* 0x0000000000307805 */ /* 0x000fe4000001ff00 */
[----:B------:R-:W-:Y:S02]  /*6090*/  P2R R98, PR, RZ, 0x20 ;  /* 0x00000020ff627803 */ /* 0x000fe40000000000 */
[----:B------:R-:W-:Y:S02]  /*60a0*/  @P5 SHF.L.U32 R4, R90, 0x1f, RZ ;  /* 0x0000001f5a045819 */ /* 0x000fe400000006ff */
[----:B------:R-:W-:Y:S02]  /*60b0*/  @P2 SEL R2, R3, R2, !P4 ;  /* 0x0000000203022207 */ /* 0x000fe40006000000 */
[----:B------:R-:W1:Y:S02]  /*60c0*/  @P5 SYNCS.PHASECHK.TRANS64.TRYWAIT P1, [UR44+0x50], R4 ;  /* 0x00005004ff0055a7 */ /* 0x000e64000802112c */
[----:B------:R-:W-:Y:S04]  /*60d0*/  LOP3.LUT R2, R2, 0x1, RZ, 0xc0, !PT ;  /* 0x0000000102027812 */ /* 0x000fe800078ec0ff */
[----:B------:R-:W-:Y:S04]  /*60e0*/  ISETP.NE.U32.AND P2, PT, R2, 0x1, PT ;  /* 0x000000010200780c */ /* 0x000fe80003f45070 */
[----:B------:R-:W-:Y:S01]  /*60f0*/  P2R R60, PR, RZ, 0x4 ;  /* 0x00000004ff3c7803 */ /* 0x000fe20000000000 */
[----:B------:R2:W4:Y:S01]  /*6100*/  SYNCS.PHASECHK.TRANS64.TRYWAIT P0, [R99+URZ+0xc0], R0 ;  /* 0x0000c000630075a7 */ /* 0x00052200080011ff */
[----:B-1----:R-:W-:Y:S01]  /*6110*/  @P5 SEL R47, RZ, 0x1, !P1 ;  /* 0x00000001ff2f5807 */ /* 0x002fe20004800000 */
[----:B--2---:R-:W-:Y:S06]  /*6120*/  @!P5 BRA `(.L_x_99) ;  /* 0x000000000058d947 */ /* 0x004fec0003800000 */
[----:B------:R-:W-:Y:S01]  /*6130*/  IMAD.MOV.U32 R75, RZ, RZ, RZ ;  /* 0x000000ffff4b7224 */ /* 0x000fe200078e00ff */
[----:B------:R-:W-:Y:S01]  /*6140*/  ISETP.NE.AND P1, PT, R47, RZ, PT ;  /* 0x000000ff2f00720c */ /* 0x000fe20003f25270 */
[----:B------:R-:W-:Y:S01]  /*6150*/  BSSY B0, `(.L_x_100) ;  /* 0x000000c000007945 */ /* 0x000fe20003800000 */
[----:B------:R-:W-:Y:S02]  /*6160*/  CS2R R50, SRZ ;  /* 0x0000000000327805 */ /* 0x000fe4000001ff00 */
[----:B------:R-:W-:Y:S02]  /*6170*/  CS2R R48, SRZ ;  /* 0x0000000000307805 */ /* 0x000fe4000001ff00 */
[----:B------:R-:W-:Y:S02]  /*6180*/  CS2R R58, SRZ ;  /* 0x00000000003a7805 */ /* 0x000fe4000001ff00 */
[----:B------:R-:W-:Y:S02]  /*6190*/  CS2R R56, SRZ ;  /* 0x0000000000387805 */ /* 0x000fe4000001ff00 */
[----:B------:R-:W-:Y:S02]  /*61a0*/  CS2R R66, SRZ ;  /* 0x0000000000427805 */ /* 0x000fe4000001ff00 */
[----:B------:R-:W-:Y:S02]  /*61b0*/  CS2R R64, SRZ ;  /* 0x0000000000407805 */ /* 0x000fe4000001ff00 */
[----:B------:R-:W-:Y:S01]  /*61c0*/  CS2R R72, SRZ ;  /* 0x0000000000487805 */ /* 0x000fe2000001ff00 */
[----:B------:R-:W-:Y:S06]  /*61d0*/  @P1 BRA `(.L_x_101) ;  /* 0x00000000000c1947 */ /* 0x000fec0003800000 */
[----:B------:R-:W-:Y:S04]  /*61e0*/  SHF.L.U32 R3, R90, 0x1f, RZ ;  /* 0x0000001f5a037819 */ /* 0x000fe800000006ff */
[----:B------:R-:W1:Y:S02]  /*61f0*/  SYNCS.PHASECHK.TRANS64.TRYWAIT P1, [UR44+0x50], R3 ;  /* 0x00005003ff0075a7 */ /* 0x000e64000802112c */
[----:B-1----:R-:W-:Y:S05]  /*6200*/  @!P1 BRA `(.L_x_102) ;  /* 0x0000003c00909947 */ /* 0x002fea0003800000 */
.L_x_101:
[----:B------:R-:W-:Y:S05]  /*6210*/  BSYNC B0 ;  /* 0x0000000000007941 */ /* 0x000fea0003800000 */
.L_x_100:
[----:B------:R-:W-:Y:S01]  /*6220*/  ISETP.NE.AND P1, PT, R60, RZ, PT ;  /* 0x000000ff3c00720c */ /* 0x000fe20003f25270 */
[----:B------:R-:W-:Y:S11]  /*6230*/  HFMA2 R46, -RZ, RZ, 0, 5.9604644775390625e-08 ;  /* 0x00000001ff2e7431 */ /* 0x000ff600000001ff */
[----:B------:R-:W-:Y:S01]  /*6240*/  @!UPT UIADD3 URZ, UPT, UPT, URZ, URZ, URZ ;  /* 0x000000fffffff290 */ /* 0x000fe2000fffe0ff */
[----:B------:R2:W1:Y:S04]  /*6250*/  @P1 LDS.128 R48, [R93] ;  /* 0x000000005d301984 */ /* 0x0004680000000c00 */
[----:B------:R2:W1:Y:S04]  /*6260*/  @P1 LDS.128 R56, [R92+0x10] ;  /* 0x000010005c381984 */ /* 0x0004680000000c00 */
[----:B------:R2:W1:Y:S04]  /*6270*/  @P1 LDS.128 R64, [R91+0x20] ;  /* 0x000020005b401984 */ /* 0x0004680000000c00 */
[----:B------:R2:W1:Y:S02]  /*6280*/  @P1 LDS.128 R72, [R87+0x30] ;  /* 0x0000300057481984 */ /* 0x0004640000000c00 */
.L_x_99:
[----:B------:R-:W-:Y:S05]  /*6290*/  BSYNC B1 ;  /* 0x0000000000017941 */ /* 0x000fea0003800000 */
.L_x_98:
[----:B-1----:R-:W-:Y:S04]  /*62a0*/  SHF.R.U32.HI R2, RZ, 0x15, R39 ;  /* 0x00000015ff027819 */ /* 0x002fe80000011627 */
[----:B------:R-:W-:Y:S01]  /*62b0*/  LOP3.LUT P1, RZ, R2, 0x3, R81, 0x48, !PT ;  /* 0x0000000302ff7812 */ /* 0x000fe20007824851 */
[----:B------:R-:W-:Y:S01]  /*62c0*/  @!UPT UIADD3 URZ, UPT, UPT, URZ, URZ, URZ ;  /* 0x000000fffffff290 */ /* 0x000fe2000fffe0ff */
[----:B----4-:R-:W-:Y:S11]  /*62d0*/  @P0 BRA `(.L_x_103) ;  /* 0x0000000000080947 */ /* 0x010ff60003800000 */
[----:B------:R-:W1:Y:S02]  /*62e0*/  SYNCS.PHASECHK.TRANS64.TRYWAIT P0, [R99+URZ+0xc0], R0 ;  /* 0x0000c000630075a7 */ /* 0x000e6400080011ff */
[----:B-1----:R-:W-:Y:S05]  /*62f0*/  @!P0 BRA `(.L_x_104) ;  /* 0x0000003c006c8947 */ /* 0x002fea0003800000 */
.L_x_103:
[----:B------:R-:W-:Y:S05]  /*6300*/  @!P1 BRA `(.L_x_105) ;  /* 0x0000000000409947 */ /* 0x000fea0003800000 */
[----:B------:R-:W4:Y:S01]  /*6310*/  LDCU.64 UR8, c[0x4][0x70] ;  /* 0x01000e00ff0877ac */ /* 0x000f220008000a00 */
[----:B------:R-:W-:Y:S01]  /*6320*/  MOV R3, 0x0 ;  /* 0x0000000000037802 */ /* 0x000fe20000000f00 */
[----:B------:R-:W-:Y:S02]  /*6330*/  HFMA2 R12, -RZ, RZ, 0, 5.9604644775390625e-08 ;  /* 0x00000001ff0c7431 */ /* 0x000fe400000001ff */
[----:B------:R-:W-:Y:S02]  /*6340*/  IMAD.MOV.U32 R8, RZ, RZ, 0x192 ;  /* 0x00000192ff087424 */ /* 0x000fe400078e00ff */
[----:B------:R-:W-:Y:S01]  /*6350*/  IMAD.MOV.U32 R13, RZ, RZ, RZ ;  /* 0x000000ffff0d7224 */ /* 0x000fe200078e00ff */
[----:B------:R-:W5:Y:S01]  /*6360*/  LDCU.64 UR6, c[0x4][0x78] ;  /* 0x01000f00ff0677ac */ /* 0x000f620008000a00 */
[----:B------:R-:W1:Y:S01]  /*6370*/  LDC.64 R2, c[0x4][R3] ;  /* 0x0100000003027b82 */ /* 0x000e620000000a00 */
[----:B------:R-:W2:Y:S01]  /*6380*/  LDCU.64 UR4, c[0x4][0x10] ;  /* 0x01000200ff0477ac */ /* 0x000ea20008000a00 */
[----:B----4-:R-:W-:Y:S01]  /*6390*/  MOV R5, UR9 ;  /* 0x0000000900057c02 */ /* 0x010fe20008000f00 */
[----:B------:R-:W-:Y:S01]  /*63a0*/  IMAD.U32 R4, RZ, RZ, UR8 ;  /* 0x00000008ff047e24 */ /* 0x000fe2000f8e00ff */
[----:B-----5:R-:W-:Y:S01]  /*63b0*/  MOV R7, UR7 ;  /* 0x0000000700077c02 */ /* 0x020fe20008000f00 */
[----:B------:R-:W-:Y:S01]  /*63c0*/  IMAD.U32 R6, RZ, RZ, UR6 ;  /* 0x00000006ff067e24 */ /* 0x000fe2000f8e00ff */
[----:B--2---:R-:W-:Y:S01]  /*63d0*/  MOV R11, UR5 ;  /* 0x00000005000b7c02 */ /* 0x004fe20008000f00 */
[----:B------:R-:W-:Y:S02]  /*63e0*/  IMAD.U32 R10, RZ, RZ, UR4 ;  /* 0x00000004ff0a7e24 */ /* 0x000fe4000f8e00ff */
[----:B------:R-:W-:Y:S07]  /*63f0*/  LEPC R20, `(.L_x_105) ;  /* 0x000000001014794e */ /* 0x000fee0000000000 */
[----:B-1-3--:R-:W-:Y:S05]  /*6400*/  CALL.ABS.NOINC R2 ;  /* 0x0000000002007343 */ /* 0x00afea0003c00000 */
.L_x_105:
[----:B------:R-:W-:Y:S05]  /*6410*/  WARPSYNC.ALL ;  /* 0x0000000000007948 */ /* 0x000fea0003800000 */
[----:B------:R-:W-:Y:S01]  /*6420*/  R2UR UR4, R39 ;  /* 0x00000000270472ca */ /* 0x000fe200000e0000 */
[--C-:B------:R-:W-:Y:S01]  /*6430*/  HADD2.F32 R40, -RZ, R48.reuse.H0_H0 ;  /* 0x20000030ff287230 */ /* 0x100fe20000004100 */
[----:B------:R-:W-:Y:S01]  /*6440*/  ISETP.NE.AND P0, PT, R95, RZ, PT ;  /* 0x000000ff5f00720c */ /* 0x000fe20003f05270 */
[----:B------:R-:W-:Y:S01]  /*6450*/  HADD2.F32 R43, -RZ, R48.H1_H1 ;  /* 0x30000030ff2b7230 */ /* 0x000fe20000004100 */
[----:B------:R-:W-:Y:S01]  /*6460*/  BSSY.RECONVERGENT B0, `(.L_x_106) ;  /* 0x0000086000007945 */ /* 0x000fe20003800200 */
[----:B------:R-:W-:Y:S02]  /*6470*/  HADD2.F32 R42, -RZ, R49.H0_H0 ;  /* 0x20000031ff2a7230 */ /* 0x000fe40000004100 */
[----:B------:R-:W-:Y:S02]  /*6480*/  HADD2.F32 R45, -RZ, R51.H0_H0 ;  /* 0x20000033ff2d7230 */ /* 0x000fe40000004100 */
[----:B------:R-:W-:Y:S04]  /*6490*/  HADD2.F32 R44, -RZ, R75.H1_H1 ;  /* 0x3000004bff2c7230 */ /* 0x000fe80000004100 */
[----:B------:R-:W1:Y:S02]  /*64a0*/  LDTM.x32 R4, tmem[UR4] ;  /* 0x00000004000479ee */ /* 0x000e6400082c0000 */
[C---:B-1-3--:R-:W-:Y:S01]  /*64b0*/  FMUL R0, R38.reuse, R4 ;  /* 0x0000000426007220 */ /* 0x04afe20000400000 */
[C---:B------:R-:W-:Y:S01]  /*64c0*/  FMUL R2, R38.reuse, R5 ;  /* 0x0000000526027220 */ /* 0x040fe20000400000 */
[C---:B------:R-:W-:Y:S01]  /*64d0*/  FMUL R3, R38.reuse, R6 ;  /* 0x0000000626037220 */ /* 0x040fe20000400000 */
[C---:B------:R-:W-:Y:S01]  /*64e0*/  FMUL R7, R38.reuse, R7 ;  /* 0x0000000726077220 */ /* 0x040fe20000400000 */
[C---:B------:R-:W-:Y:S01]  /*64f0*/  FFMA R0, R41.reuse, R40, R0 ;  /* 0x0000002829007223 */ /* 0x040fe20000000000 */
[----:B------:R-:W-:Y:S02]  /*6500*/  HADD2.F32 R40, -RZ, R49.H1_H1 ;  /* 0x30000031ff287230 */ /* 0x000fe40000004100 */
[C---:B------:R-:W-:Y:S01]  /*6510*/  FFMA R2, R41.reuse, R43, R2 ;  /* 0x0000002b29027223 */ /* 0x040fe20000000002 */
[C---:B------:R-:W-:Y:S01]  /*6520*/  FFMA R3, R41.reuse, R42, R3 ;  /* 0x0000002a29037223 */ /* 0x040fe20000000003 */
[--C-:B------:R-:W-:Y:S02]  /*6530*/  HADD2.F32 R43, -RZ, R50.reuse.H0_H0 ;  /* 0x20000032ff2b7230 */ /* 0x100fe40000004100 */
[----:B------:R-:W-:Y:S01]  /*6540*/  FMUL R4, R38, R8 ;  /* 0x0000000826047220 */ /* 0x000fe20000400000 */
[----:B------:R-:W-:Y:S01]  /*6550*/  HADD2.F32 R42, -RZ, R50.H1_H1 ;  /* 0x30000032ff2a7230 */ /* 0x000fe20000004100 */
[----:B------:R-:W-:Y:S01]  /*6560*/  F2FP.F16.F32.PACK_AB R52, R2, R0 ;  /* 0x000000000234723e */ /* 0x000fe200000000ff */
[C---:B------:R-:W-:Y:S01]  /*6570*/  FFMA R7, R41.reuse, R40, R7 ;  /* 0x0000002829077223 */ /* 0x040fe20000000007 */
[----:B------:R-:W-:Y:S01]  /*6580*/  FFMA R4, R41, R43, R4 ;  /* 0x0000002b29047223 */ /* 0x000fe20000000004 */
[C---:B------:R-:W-:Y:S01]  /*6590*/  FMUL R5, R38.reuse, R9 ;  /* 0x0000000926057220 */ /* 0x040fe20000400000 */
[C---:B------:R-:W-:Y:S01]  /*65a0*/  FMUL R6, R38.reuse, R10 ;  /* 0x0000000a26067220 */ /* 0x040fe20000400000 */
[----:B------:R-:W-:Y:S01]  /*65b0*/  HADD2.F32 R40, -RZ, R51.H1_H1 ;  /* 0x30000033ff287230 */ /* 0x000fe20000004100 */
[----:B------:R-:W-:Y:S01]  /*65c0*/  F2FP.F16.F32.PACK_AB R53, R7, R3 ;  /* 0x000000030735723e */ /* 0x000fe200000000ff */
[C---:B------:R-:W-:Y:S01]  /*65d0*/  FFMA R5, R41.reuse, R42, R5 ;  /* 0x0000002a29057223 */ /* 0x040fe20000000005 */
[----:B------:R-:W-:Y:S01]  /*65e0*/  FFMA R6, R41, R45, R6 ;  /* 0x0000002d29067223 */ /* 0x000fe20000000006 */
[C---:B------:R-:W-:Y:S01]  /*65f0*/  FMUL R11, R38.reuse, R11 ;  /* 0x0000000b260b7220 */ /* 0x040fe20000400000 */
[--C-:B------:R-:W-:Y:S02]  /*6600*/  HADD2.F32 R43, -RZ, R56.reuse.H0_H0 ;  /* 0x20000038ff2b7230 */ /* 0x100fe40000004100 */
[C---:B------:R-:W-:Y:S01]  /*6610*/  FMUL R8, R38.reuse, R12 ;  /* 0x0000000c26087220 */ /* 0x040fe20000400000 */
[----:B------:R-:W-:Y:S01]  /*6620*/  F2FP.F16.F32.PACK_AB R54, R5, R4 ;  /* 0x000000040536723e */ /* 0x000fe200000000ff */
[C---:B------:R-:W-:Y:S01]  /*6630*/  FFMA R11, R41.reuse, R40, R11 ;  /* 0x00000028290b7223 */ /* 0x040fe2000000000b */
[----:B------:R-:W-:Y:S02]  /*6640*/  HADD2.F32 R40, -RZ, R56.H1_H1 ;  /* 0x30000038ff287230 */ /* 0x000fe40000004100 */
[----:B------:R-:W-:Y:S01]  /*6650*/  FFMA R8, R41, R43, R8 ;  /* 0x0000002b29087223 */ /* 0x000fe20000000008 */
[C---:B------:R-:W-:Y:S01]  /*6660*/  FMUL R9, R38.reuse, R13 ;  /* 0x0000000d26097220 */ /* 0x040fe20000400000 */
[--C-:B------:R-:W-:Y:S01]  /*6670*/  HADD2.F32 R45, -RZ, R57.reuse.H0_H0 ;  /* 0x20000039ff2d7230 */ /* 0x100fe20000004100 */
[----:B------:R-:W-:Y:S01]  /*6680*/  F2FP.F16.F32.PACK_AB R55, R11, R6 ;  /* 0x000000060b37723e */ /* 0x000fe200000000ff */
[C---:B------:R-:W-:Y:S01]  /*6690*/  FMUL R10, R38.reuse, R14 ;  /* 0x0000000e260a7220 */ /* 0x040fe20000400000 */
[----:B------:R-:W-:Y:S02]  /*66a0*/  HADD2.F32 R42, -RZ, R57.H1_H1 ;  /* 0x30000039ff2a7230 */ /* 0x000fe40000004100 */
[C---:B------:R-:W-:Y:S01]  /*66b0*/  FFMA R9, R41.reuse, R40, R9 ;  /* 0x0000002829097223 */ /* 0x040fe20000000009 */
[C---:B------:R-:W-:Y:S01]  /*66c0*/  FMUL R15, R38.reuse, R15 ;  /* 0x0000000f260f7220 */ /* 0x040fe20000400000 */
[----:B------:R1:W-:Y:S01]  /*66d0*/  STS.128 [R93], R52 ;  /* 0x000000345d007388 */ /* 0x0003e20000000c00 */
[----:B------:R-:W-:Y:S01]  /*66e0*/  FFMA R10, R41, R45, R10 ;  /* 0x0000002d290a7223 */ /* 0x000fe2000000000a */
[--C-:B------:R-:W-:Y:S01]  /*66f0*/  HADD2.F32 R40, -RZ, R58.reuse.H0_H0 ;  /* 0x2000003aff287230 */ /* 0x100fe20000004100 */
[----:B------:R-:W-:Y:S01]  /*6700*/  F2FP.F16.F32.PACK_AB R68, R9, R8 ;  /* 0x000000080944723e */ /* 0x000fe200000000ff */
[----:B------:R-:W-:Y:S01]  /*6710*/  FFMA R15, R41, R42, R15 ;  /* 0x0000002a290f7223 */ /* 0x000fe2000000000f */
[C---:B------:R-:W-:Y:S01]  /*6720*/  FMUL R12, R38.reuse, R16 ;  /* 0x00000010260c7220 */ /* 0x040fe20000400000 */
[----:B------:R-:W-:Y:S02]  /*6730*/  HADD2.F32 R42, -RZ, R58.H1_H1 ;  /* 0x3000003aff2a7230 */ /* 0x000fe40000004100 */
[C---:B------:R-:W-:Y:S01]  /*6740*/  FMUL R13, R38.reuse, R17 ;  /* 0x00000011260d7220 */ /* 0x040fe20000400000 */
[--C-:B------:R-:W-:Y:S01]  /*6750*/  HADD2.F32 R43, -RZ, R59.reuse.H0_H0 ;  /* 0x2000003bff2b7230 */ /* 0x100fe20000004100 */
[----:B------:R-:W-:Y:S01]  /*6760*/  F2FP.F16.F32.PACK_AB R69, R15, R10 ;  /* 0x0000000a0f45723e */ /* 0x000fe200000000ff */
[C---:B------:R-:W-:Y:S01]  /*6770*/  FFMA R12, R41.reuse, R40, R12 ;  /* 0x00000028290c7223 */ /* 0x040fe2000000000c */
[C---:B------:R-:W-:Y:S01]  /*6780*/  FFMA R13, R41.reuse, R42, R13 ;  /* 0x0000002a290d7223 */ /* 0x040fe2000000000d */
[C---:B------:R-:W-:Y:S01]  /*6790*/  FMUL R14, R38.reuse, R18 ;  /* 0x00000012260e7220 */ /* 0x040fe20000400000 */
[----:B------:R-:W-:Y:S02]  /*67a0*/  HADD2.F32 R40, -RZ, R59.H1_H1 ;  /* 0x3000003bff287230 */ /* 0x000fe40000004100 */
[C---:B------:R-:W-:Y:S01]  /*67b0*/  FMUL R19, R38.reuse, R19 ;  /* 0x0000001326137220 */ /* 0x040fe20000400000 */
[C---:B------:R-:W-:Y:S01]  /*67c0*/  FMUL R16, R38.reuse, R20 ;  /* 0x0000001426107220 */ /* 0x040fe20000400000 */
[C---:B------:R-:W-:Y:S01]  /*67d0*/  FFMA R14, R41.reuse, R43, R14 ;  /* 0x0000002b290e7223 */ /* 0x040fe2000000000e */
[--C-:B------:R-:W-:Y:S02]  /*67e0*/  HADD2.F32 R43, -RZ, R64.reuse.H0_H0 ;  /* 0x20000040ff2b7230 */ /* 0x100fe40000004100 */
[C---:B------:R-:W-:Y:S01]  /*67f0*/  FFMA R19, R41.reuse, R40, R19 ;  /* 0x0000002829137223 */ /* 0x040fe20000000013 */
[----:B------:R-:W-:Y:S02]  /*6800*/  HADD2.F32 R42, -RZ, R64.H1_H1 ;  /* 0x30000040ff2a7230 */ /* 0x000fe40000004100 */
[C---:B------:R-:W-:Y:S01]  /*6810*/  FMUL R17, R38.reuse, R21 ;  /* 0x0000001526117220 */ /* 0x040fe20000400000 */
[--C-:B------:R-:W-:Y:S02]  /*6820*/  HADD2.F32 R45, -RZ, R65.reuse.H0_H0 ;  /* 0x20000041ff2d7230 */ /* 0x100fe40000004100 */
[C---:B------:R-:W-:Y:S01]  /*6830*/  FMUL R18, R38.reuse, R22 ;  /* 0x0000001626127220 */ /* 0x040fe20000400000 */
[----:B------:R-:W-:Y:S02]  /*6840*/  HADD2.F32 R40, -RZ, R65.H1_H1 ;  /* 0x30000041ff287230 */ /* 0x000fe40000004100 */
[C---:B------:R-:W-:Y:S01]  /*6850*/  FMUL R23, R38.reuse, R23 ;  /* 0x0000001726177220 */ /* 0x040fe20000400000 */
[C---:B------:R-:W-:Y:S01]  /*6860*/  FFMA R16, R41.reuse, R43, R16 ;  /* 0x0000002b29107223 */ /* 0x040fe20000000010 */
[C---:B------:R-:W-:Y:S01]  /*6870*/  FFMA R17, R41.reuse, R42, R17 ;  /* 0x0000002a29117223 */ /* 0x040fe20000000011 */
[C---:B------:R-:W-:Y:S01]  /*6880*/  FFMA R18, R41.reuse, R45, R18 ;  /* 0x0000002d29127223 */ /* 0x040fe20000000012 */
[C---:B------:R-:W-:Y:S01]  /*6890*/  FFMA R23, R41.reuse, R40, R23 ;  /* 0x0000002829177223 */ /* 0x040fe20000000017 */
[--C-:B------:R-:W-:Y:S02]  /*68a0*/  HADD2.F32 R43, -RZ, R66.reuse.H0_H0 ;  /* 0x20000042ff2b7230 */ /* 0x100fe40000004100 */
[C---:B------:R-:W-:Y:S01]  /*68b0*/  FMUL R20, R38.reuse, R24 ;  /* 0x0000001826147220 */ /* 0x040fe20000400000 */
        /* <DEDUP_REMOVED lines=9> */
[----:B------:R-:W-:Y:S01]  /*6950*/  FFMA R27, R41, R42, R27 ;  /* 0x0000002a291b7223 */ /* 0x000fe2000000001b */
[--C-:B------:R-:W-:Y:S02]  /*6960*/  HADD2.F32 R40, -RZ, R72.reuse.H0_H0 ;  /* 0x20000048ff287230 */ /* 0x100fe40000004100 */
[C---:B------:R-:W-:Y:S01]  /*6970*/  FMUL R24, R38.reuse, R28 ;  /* 0x0000001c26187220 */ /* 0x040fe20000400000 */
[----:B------:R-:W-:Y:S02]  /*6980*/  HADD2.F32 R42, -RZ, R72.H1_H1 ;  /* 0x30000048ff2a7230 */ /* 0x000fe40000004100 */
[C---:B------:R-:W-:Y:S01]  /*6990*/  FMUL R25, R38.reuse, R29 ;  /* 0x0000001d26197220 */ /* 0x040fe20000400000 */
[--C-:B------:R-:W-:Y:S02]  /*69a0*/  HADD2.F32 R43, -RZ, R73.reuse.H0_H0 ;  /* 0x20000049ff2b7230 */ /* 0x100fe40000004100 */
[C---:B------:R-:W-:Y:S01]  /*69b0*/  FMUL R26, R38.reuse, R30 ;  /* 0x0000001e261a7220 */ /* 0x040fe20000400000 */
[----:B------:R-:W-:Y:S01]  /*69c0*/  F2FP.F16.F32.PACK_AB R70, R13, R12 ;  /* 0x0000000c0d46723e */ /* 0x000fe200000000ff */
[----:B------:R-:W-:Y:S01]  /*69d0*/  FFMA R24, R41, R40, R24 ;  /* 0x0000002829187223 */ /* 0x000fe20000000018 */
[----:B------:R-:W-:Y:S01]  /*69e0*/  F2FP.F16.F32.PACK_AB R71, R19, R14 ;  /* 0x0000000e1347723e */ /* 0x000fe200000000ff */
[C---:B------:R-:W-:Y:S01]  /*69f0*/  FFMA R25, R41.reuse, R42, R25 ;  /* 0x0000002a29197223 */ /* 0x040fe20000000019 */
[C---:B------:R-:W-:Y:S01]  /*6a00*/  FFMA R26, R41.reuse, R43, R26 ;  /* 0x0000002b291a7223 */ /* 0x040fe2000000001a */
[----:B------:R-:W-:Y:S02]  /*6a10*/  HADD2.F32 R40, -RZ, R73.H1_H1 ;  /* 0x30000049ff287230 */ /* 0x000fe40000004100 */
[C---:B------:R-:W-:Y:S01]  /*6a20*/  FMUL R31, R38.reuse, R31 ;  /* 0x0000001f261f7220 */ /* 0x040fe20000400000 */
[----:B------:R1:W-:Y:S01]  /*6a30*/  STS.128 [R92+0x10], R68 ;  /* 0x000010445c007388 */ /* 0x0003e20000000c00 */
[--C-:B------:R-:W-:Y:S02]  /*6a40*/  HADD2.F32 R43, -RZ, R74.reuse.H0_H0 ;  /* 0x2000004aff2b7230 */ /* 0x100fe40000004100 */
[C---:B------:R-:W-:Y:S01]  /*6a50*/  FMUL R28, R38.reuse, R32 ;  /* 0x00000020261c7220 */ /* 0x040fe20000400000 */
[----:B------:R-:W-:Y:S02]  /*6a60*/  HADD2.F32 R42, -RZ, R74.H1_H1 ;  /* 0x3000004aff2a7230 */ /* 0x000fe40000004100 */
[C---:B------:R-:W-:Y:S01]  /*6a70*/  FMUL R29, R38.reuse, R33 ;  /* 0x00000021261d7220 */ /* 0x040fe20000400000 */
[----:B------:R-:W-:Y:S02]  /*6a80*/  HADD2.F32 R45, -RZ, R75.H0_H0 ;  /* 0x2000004bff2d7230 */ /* 0x000fe40000004100 */
[C---:B------:R-:W-:Y:S01]  /*6a90*/  FMUL R30, R38.reuse, R34 ;  /* 0x00000022261e7220 */ /* 0x040fe20000400000 */
[----:B------:R-:W-:Y:S01]  /*6aa0*/  FFMA R31, R41, R40, R31 ;  /* 0x00000028291f7223 */ /* 0x000fe2000000001f */
[----:B------:R-:W-:Y:S01]  /*6ab0*/  FMUL R35, R38, R35 ;  /* 0x0000002326237220 */ /* 0x000fe20000400000 */
[----:B------:R-:W-:Y:S01]  /*6ac0*/  F2FP.F16.F32.PACK_AB R100, R17, R16 ;  /* 0x000000101164723e */ /* 0x000fe200000000ff */
[----:B------:R-:W-:Y:S01]  /*6ad0*/  FFMA R28, R41, R43, R28 ;  /* 0x0000002b291c7223 */ /* 0x000fe2000000001c */
[----:B------:R-:W-:Y:S01]  /*6ae0*/  F2FP.F16.F32.PACK_AB R101, R23, R18 ;  /* 0x000000121765723e */ /* 0x000fe200000000ff */
[----:B------:R-:W-:Y:S01]  /*6af0*/  FFMA R29, R41, R42, R29 ;  /* 0x0000002a291d7223 */ /* 0x000fe2000000001d */
[----:B------:R-:W-:Y:S01]  /*6b00*/  F2FP.F16.F32.PACK_AB R102, R21, R20 ;  /* 0x000000141566723e */ /* 0x000fe200000000ff */
[----:B------:R-:W-:Y:S01]  /*6b10*/  FFMA R30, R41, R45, R30 ;  /* 0x0000002d291e7223 */ /* 0x000fe2000000001e */
[----:B------:R-:W-:Y:S01]  /*6b20*/  F2FP.F16.F32.PACK_AB R103, R27, R22 ;  /* 0x000000161b67723e */ /* 0x000fe200000000ff */
[----:B------:R-:W-:Y:S01]  /*6b30*/  FFMA R35, R41, R44, R35 ;  /* 0x0000002c29237223 */ /* 0x000fe20000000023 */
[----:B------:R-:W-:Y:S02]  /*6b40*/  F2FP.F16.F32.PACK_AB R104, R25, R24 ;  /* 0x000000181968723e */ /* 0x000fe400000000ff */
[----:B------:R-:W-:Y:S01]  /*6b50*/  F2FP.F16.F32.PACK_AB R105, R31, R26 ;  /* 0x0000001a1f69723e */ /* 0x000fe200000000ff */
[----:B------:R1:W-:Y:S01]  /*6b60*/  STS.128 [R91+0x20], R100 ;  /* 0x000020645b007388 */ /* 0x0003e20000000c00 */
[----:B------:R-:W-:Y:S02]  /*6b70*/  F2FP.F16.F32.PACK_AB R106, R29, R28 ;  /* 0x0000001c1d6a723e */ /* 0x000fe400000000ff */
[----:B------:R-:W-:Y:S05]  /*6b80*/  F2FP.F16.F32.PACK_AB R107, R35, R30 ;  /* 0x0000001e236b723e */ /* 0x000fea00000000ff */
[----:B------:R1:W-:Y:S01]  /*6b90*/  STS.128 [R87+0x30], R104 ;  /* 0x0000306857007388 */ /* 0x0003e20000000c00 */
[----:B------:R-:W-:Y:S01]  /*6ba0*/  @!PT LDS RZ, [RZ] ;  /* 0x00000000fffff984 */ /* 0x000fe20000000800 */
[----:B------:R-:W-:Y:S01]  /*6bb0*/  @!PT LDS RZ, [RZ] ;  /* 0x00000000fffff984 */ /* 0x000fe20000000800 */
[----:B------:R-:W-:Y:S01]  /*6bc0*/  @!PT LDS RZ, [RZ] ;  /* 0x00000000fffff984 */ /* 0x000fe20000000800 */
[----:B------:R-:W-:Y:S01]  /*6bd0*/  @!PT LDS RZ, [RZ] ;  /* 0x00000000fffff984 */ /* 0x000fe20000000800 */
[----:B------:R3:W-:Y:S07]  /*6be0*/  MEMBAR.ALL.CTA ;  /* 0x0000000000007992 */ /* 0x0007ee0000008000 */
[----:B---3--:R-:W3:Y:S02]  /*6bf0*/  FENCE.VIEW.ASYNC.S ;  /* 0x00000000000073c6 */ /* 0x008ee40000000000 */
[----:B---3--:R-:W-:Y:S06]  /*6c00*/  BAR.SYNC.DEFER_BLOCKING 0x1, 0x80 ;  /* 0x0042000000007b1d */ /* 0x008fec0000010000 */
[----:B------:R-:W-:Y:S05]  /*6c10*/  @P0 BRA `(.L_x_107) ;  /* 0x0000000000280947 */ /* 0x000fea0003800000 */
[----:B------:R-:W3:Y:S01]  /*6c20*/  LDCU.64 UR6, c[0x0][0x348] ;  /* 0x00006900ff0677ac */ /* 0x000ee20008000a00 */
[----:B------:R-:W-:Y:S01]  /*6c30*/  UIADD3 UR4, UPT, UPT, UR44, 0x200, URZ ;  /* 0x000002002c047890 */ /* 0x000fe2000fffe0ff */
[----:B------:R-:W-:Y:S05]  /*6c40*/  UMOV UR51, UR36 ;  /* 0x0000002400337c82 */ /* 0x000fea0008000000 */
[----:B------:R-:W-:Y:S04]  /*6c50*/  MOV R84, UR4 ;  /* 0x0000000400547c02 */ /* 0x000fe80008000f00 */
[----:B------:R-:W-:Y:S01]  /*6c60*/  R2UR UR48, R84 ;  /* 0x00000000543072ca */ /* 0x000fe200000e0000 */
[----:B---3--:R-:W-:Y:S04]  /*6c70*/  UIADD3 UR4, UP0, UPT, UR6, 0x680, URZ ;  /* 0x0000068006047890 */ /* 0x008fe8000ff1e0ff */
[----:B------:R-:W-:Y:S09]  /*6c80*/  UIADD3.X UR5, UPT, UPT, URZ, UR7, URZ, UP0, !UPT ;  /* 0x00000007ff057290 */ /* 0x000ff200087fe4ff */
[----:B------:R3:W-:Y:S01]  /*6c90*/  UTMASTG.3D [UR48], [UR4] ;  /* 0x00000030040073b5 */ /* 0x0007e20008010000 */
[----:B------:R0:W-:Y:S01]  /*6ca0*/  UTMACMDFLUSH ;  /* 0x00000000000079b7 */ /* 0x0001e20000000000 */
[----:B---3--:R-:W-:Y:S04]  /*6cb0*/  DEPBAR.LE SB0, 0x1 ;  /* 0x000080400000791a */ /* 0x008fe80000000000 */
.L_x_107:
[----:B------:R-:W-:Y:S05]  /*6cc0*/  BSYNC.RECONVERGENT B0 ;  /* 0x0000000000007941 */ /* 0x000fea0003800200 */
.L_x_106:
[----:B------:R-:W-:Y:S01]  /*6cd0*/  BAR.SYNC.DEFER_BLOCKING 0x1, 0x80 ;  /* 0x0042000000007b1d */ /* 0x000fe20000010000 */
[----:B------:R-:W-:Y:S01]  /*6ce0*/  ISETP.NE.AND P1, PT, R98, RZ, PT ;  /* 0x000000ff6200720c */ /* 0x000fe20003f25270 */
[----:B------:R-:W-:Y:S01]  /*6cf0*/  UISETP.NE.AND UP0, UPT, UR52, URZ, UPT ;  /* 0x000000ff3400728c */ /* 0x000fe2000bf05270 */
[----:B------:R-:W-:Y:S11]  /*6d00*/  LEA R3, R46, UR44, 0x3 ;  /* 0x0000002c2e037c11 */ /* 0x000ff6000f8e18ff */
[----:B------:R-:W-:Y:S01]  /*6d10*/  @P1 SHF.L.U32 R2, R90, 0x1f, RZ ;  /* 0x0000001f5a021819 */ /* 0x000fe200000006ff */
[----:B------:R-:W-:Y:S06]  /*6d20*/  BRA.U !UP0, `(.L_x_108) ;  /* 0x0000000108247547 */ /* 0x000fec000b800000 */
[----:B------:R-:W-:Y:S01]  /*6d30*/  IMAD.U32 R5, RZ, RZ, UR46 ;  /* 0x0000002eff057e24 */ /* 0x000fe2000f8e00ff */
[----:B------:R-:W-:Y:S01]  /*6d40*/  MOV R0, UR47 ;  /* 0x0000002f00007c02 */ /* 0x000fe20008000f00 */
[----:B------:R-:W-:Y:S03]  /*6d50*/  UIADD3 UR4, UPT, UPT, UR46, 0x1, URZ ;  /* 0x000000012e047890 */ /* 0x000fe6000fffe0ff */
[----:B------:R-:W-:Y:S01]  /*6d60*/  @P1 LEA R5, R5, UR44, 0x3 ;  /* 0x0000002c05051c11 */ /* 0x000fe2000f8e18ff */
[----:B------:R-:W-:Y:S04]  /*6d70*/  UISETP.NE.AND UP0, UPT, UR4, 0x4, UPT ;  /* 0x000000040400788c */ /* 0x000fe8000bf05270 */
[----:B------:R-:W-:Y:S01]  /*6d80*/  @P1 VIADD R5, R5, 0x70 ;  /* 0x0000007005051836 */ /* 0x000fe20000000000 */
[----:B------:R-:W-:Y:S04]  /*6d90*/  USEL UR46, UR4, URZ, UP0 ;  /* 0x000000ff042e7287 */ /* 0x000fe80008000000 */
[----:B------:R-:W-:Y:S04]  /*6da0*/  @P1 PRMT R0, R0, 0x654, R5 ;  /* 0x0000065400001816 */ /* 0x000fe80000000005 */
[----:B------:R3:W-:Y:S04]  /*6db0*/  @P1 SYNCS.ARRIVE.TRANS64.RED.A1T0 RZ, [R0+URZ], RZ ;  /* 0x000000ff00ff19a7 */ /* 0x0007e800081004ff */
.L_x_108:
[----:B------:R-:W4:Y:S01]  /*6dc0*/  @P1 SYNCS.PHASECHK.TRANS64.TRYWAIT P0, [R3+URZ+0x50], R2 ;  /* 0x00005002030015a7 */ /* 0x000f2200080011ff */
[----:B------:R-:W-:Y:S01]  /*6dd0*/  BSSY B1, `(.L_x_109) ;  /* 0x0000016000017945 */ /* 0x000fe20003800000 */
[----:B----4-:R-:W-:Y:S03]  /*6de0*/  @P1 SEL R47, RZ, 0x1, !P0 ;  /* 0x00000001ff2f1807 */ /* 0x010fe60004000000 */
[----:B------:R-:W-:Y:S05]  /*6df0*/  @!P1 BRA `(.L_x_110) ;  /* 0x00000000004c9947 */ /* 0x000fea0003800000 */
[----:B------:R-:W-:Y:S01]  /*6e00*/  ISETP.NE.AND P0, PT, R47, RZ, PT ;  /* 0x000000ff2f00720c */ /* 0x000fe20003f05270 */
[----:B------:R-:W-:Y:S01]  /*6e10*/  BSSY B0, `(.L_x_111) ;  /* 0x000000b000007945 */ /* 0x000fe20003800000 */
[----:B------:R-:W-:Y:S11]  /*6e20*/  ISETP.NE.AND P1, PT, R60, RZ, PT ;  /* 0x000000ff3c00720c */ /* 0x000ff60003f25270 */
[----:B------:R-:W-:Y:S02]  /*6e30*/  @!UPT UIADD3 URZ, UPT, UPT, URZ, URZ, URZ ;  /* 0x000000fffffff290 */ /* 0x000fe4000fffe0ff */
[C---:B------:R-:W-:Y:S01]  /*6e40*/  @P1 IMAD R6, R46.reuse, 0x2000, R93 ;  /* 0x000020002e061824 */ /* 0x040fe200078e025d */
[C---:B------:R-:W-:Y:S01]  /*6e50*/  @P1 LEA R4, R46.reuse, R91, 0xd ;  /* 0x0000005b2e041211 */ /* 0x040fe200078e68ff */
[C---:B------:R-:W-:Y:S02]  /*6e60*/  @P1 IMAD R5, R46.reuse, 0x2000, R92 ;  /* 0x000020002e051824 */ /* 0x040fe400078e025c */
[----:B------:R-:W-:Y:S01]  /*6e70*/  @P1 IMAD R2, R46, 0x2000, R87 ;  /* 0x000020002e021824 */ /* 0x000fe200078e0257 */
[----:B------:R-:W-:Y:S06]  /*6e80*/  @P0 BRA `(.L_x_112) ;  /* 0x00000000000c0947 */ /* 0x000fec0003800000 */
[----:B---3--:R-:W-:Y:S04]  /*6e90*/  SHF.L.U32 R0, R90, 0x1f, RZ ;  /* 0x0000001f5a007819 */ /* 0x008fe800000006ff */
[----:B------:R-:W3:Y:S02]  /*6ea0*/  SYNCS.PHASECHK.TRANS64.TRYWAIT P0, [R3+URZ+0x50], R0 ;  /* 0x00005000030075a7 */ /* 0x000ee400080011ff */
[----:B---3--:R-:W-:Y:S05]  /*6eb0*/  @!P0 BRA `(.L_x_113) ;  /* 0x0000003000908947 */ /* 0x008fea0003800000 */
.L_x_112:
[----:B------:R-:W-:Y:S05]  /*6ec0*/  BSYNC B0 ;  /* 0x0000000000007941 */ /* 0x000fea0003800000 */
.L_x_111:
[----:B------:R-:W-:Y:S02]  /*6ed0*/  ISETP.NE.AND P0, PT, R60, RZ, PT ;  /* 0x000000ff3c00720c */ /* 0x000fe40003f05270 */
[----:B------:R-:W-:Y:S11]  /*6ee0*/  IADD3 R46, PT, PT, R46, 0x1, RZ ;  /* 0x000000012e2e7810 */ /* 0x000ff60007ffe0ff */
[----:B------:R4:W1:Y:S04]  /*6ef0*/  @P0 LDS.128 R48, [R6] ;  /* 0x0000000006300984 */ /* 0x0008680000000c00 */
[----:B------:R4:W1:Y:S04]  /*6f00*/  @P0 LDS.128 R56, [R5+0x10] ;  /* 0x0000100005380984 */ /* 0x0008680000000c00 */
[----:B------:R4:W1:Y:S04]  /*6f10*/  @P0 LDS.128 R64, [R4+0x20] ;  /* 0x0000200004400984 */ /* 0x0008680000000c00 */
[----:B------:R4:W1:Y:S02]  /*6f20*/  @P0 LDS.128 R72, [R2+0x30] ;  /* 0x0000300002480984 */ /* 0x0008640000000c00 */
.L_x_110:
[----:B------:R-:W-:Y:S05]  /*6f30*/  BSYNC B1 ;  /* 0x0000000000017941 */ /* 0x000fea0003800000 */
.L_x_109:
[----:B---3--:R-:W-:Y:S05]  /*6f40*/  VIADD R0, R39, 0x20 ;  /* 0x0000002027007836 */ /* 0x008fea0000000000 */
[----:B------:R-:W-:Y:S04]  /*6f50*/  SHF.R.U32.HI R0, RZ, 0x15, R0 ;  /* 0x00000015ff007819 */ /* 0x000fe80000011600 */
[----:B------:R-:W-:Y:S11]  /*6f60*/  LOP3.LUT P0, RZ, R0, 0x3, R81, 0x48, !PT ;  /* 0x0000000300ff7812 */ /* 0x000ff60007804851 */
[----:B------:R-:W-:Y:S02]  /*6f70*/  @!UPT UIADD3 URZ, UPT, UPT, URZ, URZ, URZ ;  /* 0x000000fffffff290 */ /* 0x000fe4000fffe0ff */
[----:B------:R-:W-:Y:S05]  /*6f80*/  @!P0 BRA `(.L_x_114) ;  /* 0x0000000000408947 */ /* 0x000fea0003800000 */
[----:B------:R-:W3:Y:S01]  /*6f90*/  LDCU.64 UR8, c[0x4][0x70] ;  /* 0x01000e00ff0877ac */ /* 0x000ee20008000a00 */
[----:B------:R-:W-:Y:S01]  /*6fa0*/  MOV R3, 0x0 ;  /* 0x0000000000037802 */ /* 0x000fe20000000f00 */
[----:B------:R-:W-:Y:S02]  /*6fb0*/  HFMA2 R12, -RZ, RZ, 0, 5.9604644775390625e-08 ;  /* 0x00000001ff0c7431 */ /* 0x000fe400000001ff */
[----:B------:R-:W-:Y:S02]  /*6fc0*/  IMAD.MOV.U32 R8, RZ, RZ, 0x192 ;  /* 0x00000192ff087424 */ /* 0x000fe400078e00ff */
[----:B------:R-:W-:Y:S01]  /*6fd0*/  IMAD.MOV.U32 R13, RZ, RZ, RZ ;  /* 0x000000ffff0d7224 */ /* 0x000fe200078e00ff */
[----:B------:R-:W5:Y:S01]  /*6fe0*/  LDCU.64 UR6, c[0x4][0x78] ;  /* 0x01000f00ff0677ac */ /* 0x000f620008000a00 */
[----:B----4-:R-:W4:Y:S01]  /*6ff0*/  LDC.64 R2, c[0x4][R3] ;  /* 0x0100000003027b82 */ /* 0x010f220000000a00 */
[----:B------:R-:W2:Y:S01]  /*7000*/  LDCU.64 UR4, c[0x4][0x10] ;  /* 0x01000200ff0477ac */ /* 0x000ea20008000a00 */
[----:B---3--:R-:W-:Y:S01]  /*7010*/  MOV R5, UR9 ;  /* 0x0000000900057c02 */ /* 0x008fe20008000f00 */
[----:B------:R-:W-:Y:S01]  /*7020*/  IMAD.U32 R4, RZ, RZ, UR8 ;  /* 0x00000008ff047e24 */ /* 0x000fe2000f8e00ff */
[----:B-----5:R-:W-:Y:S01]  /*7030*/  MOV R7, UR7 ;  /* 0x0000000700077c02 */ /* 0x020fe20008000f00 */
[----:B------:R-:W-:Y:S01]  /*7040*/  IMAD.U32 R6, RZ, RZ, UR6 ;  /* 0x00000006ff067e24 */ /* 0x000fe2000f8e00ff */
[----:B--2---:R-:W-:Y:S01]  /*7050*/  MOV R11, UR5 ;  /* 0x00000005000b7c02 */ /* 0x004fe20008000f00 */
[----:B------:R-:W-:Y:S02]  /*7060*/  IMAD.U32 R10, RZ, RZ, UR4 ;  /* 0x00000004ff0a7e24 */ /* 0x000fe4000f8e00ff */
[----:B------:R-:W-:Y:S07]  /*7070*/  LEPC R20, `(.L_x_114) ;  /* 0x000000001014794e */ /* 0x000fee0000000000 */
[----:B-1--4-:R-:W-:Y:S05]  /*7080*/  CALL.ABS.NOINC R2 ;  /* 0x0000000002007343 */ /* 0x012fea0003c00000 */
.L_x_114:
[----:B------:R-:W-:Y:S05]  /*7090*/  WARPSYNC.ALL ;  /* 0x0000000000007948 */ /* 0x000fea0003800000 */
[----:B------:R-:W-:Y:S01]  /*70a0*/  R2UR UR4, R39 ;  /* 0x00000000270472ca */ /* 0x000fe200000e0000 */
[--C-:B-1----:R-:W-:Y:S01]  /*70b0*/  HADD2.F32 R40, -RZ, R48.reuse.H0_H0 ;  /* 0x20000030ff287230 */ /* 0x102fe20000004100 */
[----:B------:R-:W-:Y:S01]  /*70c0*/  ISETP.NE.AND P6, PT, R98, RZ, PT ;  /* 0x000000ff6200720c */ /* 0x000fe20003fc5270 */
[----:B------:R-:W-:Y:S01]  /*70d0*/  HADD2.F32 R43, -RZ, R48.H1_H1 ;  /* 0x30000030ff2b7230 */ /* 0x000fe20000004100 */
[----:B------:R-:W-:Y:S01]  /*70e0*/  MOV R52, UR46 ;  /* 0x0000002e00347c02 */ /* 0x000fe20008000f00 */
[----:B------:R-:W-:Y:S01]  /*70f0*/  HADD2.F32 R42, -RZ, R49.H1_H1 ;  /* 0x30000031ff2a7230 */ /* 0x000fe20000004100 */
[----:B------:R-:W-:Y:S01]  /*7100*/  MOV R61, UR47 ;  /* 0x0000002f003d7c02 */ /* 0x000fe20008000f00 */
[----:B------:R-:W-:Y:S01]  /*7110*/  HADD2.F32 R45, -RZ, R51.H0_H0 ;  /* 0x20000033ff2d7230 */ /* 0x000fe20000004100 */
[----:B------:R-:W-:Y:S01]  /*7120*/  ISETP.NE.AND P0, PT, R95, RZ, PT ;  /* 0x000000ff5f00720c */ /* 0x000fe20003f05270 */
[----:B------:R-:W-:Y:S01]  /*7130*/  HADD2.F32 R44, -RZ, R75.H1_H1 ;  /* 0x3000004bff2c7230 */ /* 0x000fe20000004100 */
[----:B------:R-:W-:Y:S01]  /*7140*/  BSSY.RECONVERGENT B0, `(.L_x_115) ;  /* 0x0000088000007945 */ /* 0x000fe20003800200 */
[----:B------:R-:W-:Y:S02]  /*7150*/  LEA R62, R46, UR44, 0x3 ;  /* 0x0000002c2e3e7c11 */ /* 0x000fe4000f8e18ff */
[----:B----4-:R-:W1:Y:S02]  /*7160*/  LDTM.x32 R4, tmem[UR4+0x20] ;  /* 0x00002004000479ee */ /* 0x010e6400082c0000 */
[----:B------:R-:W-:Y:S02]  /*7170*/  @P6 LEA R52, R52, UR44, 0x3 ;  /* 0x0000002c34346c11 */ /* 0x000fe4000f8e18ff */
[----:B------:R-:W-:Y:S02]  /*7180*/  @P6 SHF.L.U32 R63, R90, 0x1f, RZ ;  /* 0x0000001f5a3f6819 */ /* 0x000fe400000006ff */
[----:B------:R-:W-:Y:S04]  /*7190*/  @P6 IADD3 R52, PT, PT, R52, 0x70, RZ ;  /* 0x0000007034346810 */ /* 0x000fe80007ffe0ff */
[----:B------:R-:W-:Y:S01]  /*71a0*/  @P6 PRMT R61, R61, 0x654, R52 ;  /* 0x000006543d3d6816 */ /* 0x000fe20000000034 */
[C---:B-1----:R-:W-:Y:S01]  /*71b0*/  FMUL R0, R38.reuse, R4 ;  /* 0x0000000426007220 */ /* 0x042fe20000400000 */
[C---:B------:R-:W-:Y:S01]  /*71c0*/  FMUL R2, R38.reuse, R5 ;  /* 0x0000000526027220 */ /* 0x040fe20000400000 */
[C---:B------:R-:W-:Y:S01]  /*71d0*/  FMUL R3, R38.reuse, R6 ;  /* 0x0000000626037220 */ /* 0x040fe20000400000 */
[C---:B------:R-:W-:Y:S01]  /*71e0*/  FMUL R7, R38.reuse, R7 ;  /* 0x0000000726077220 */ /* 0x040fe20000400000 */
[C---:B------:R-:W-:Y:S01]  /*71f0*/  FFMA R0, R41.reuse, R40, R0 ;  /* 0x0000002829007223 */ /* 0x040fe20000000000 */
[----:B------:R-:W-:Y:S02]  /*7200*/  HADD2.F32 R40, -RZ, R49.H0_H0 ;  /* 0x20000031ff287230 */ /* 0x000fe40000004100 */
[C---:B------:R-:W-:Y:S01]  /*7210*/  FFMA R2, R41.reuse, R43, R2 ;  /* 0x0000002b29027223 */ /* 0x040fe20000000002 */
[--C-:B------:R-:W-:Y:S02]  /*7220*/  HADD2.F32 R43, -RZ, R50.reuse.H0_H0 ;  /* 0x20000032ff2b7230 */ /* 0x100fe40000004100 */
[C---:B------:R-:W-:Y:S01]  /*7230*/  FMUL R4, R38.reuse, R8 ;  /* 0x0000000826047220 */ /* 0x040fe20000400000 */
[----:B------:R-:W-:Y:S01]  /*7240*/  FMUL R5, R38, R9 ;  /* 0x0000000926057220 */ /* 0x000fe20000400000 */
[C---:B------:R-:W-:Y:S01]  /*7250*/  FFMA R3, R41.reuse, R40, R3 ;  /* 0x0000002829037223 */ /* 0x040fe20000000003 */
[----:B------:R-:W-:Y:S01]  /*7260*/  HADD2.F32 R40, -RZ, R50.H1_H1 ;  /* 0x30000032ff287230 */ /* 0x000fe20000004100 */
[----:B------:R-:W-:Y:S01]  /*7270*/  F2FP.F16.F32.PACK_AB R52, R2, R0 ;  /* 0x000000000234723e */ /* 0x000fe200000000ff */
[C---:B------:R-:W-:Y:S01]  /*7280*/  FFMA R7, R41.reuse, R42, R7 ;  /* 0x0000002a29077223 */ /* 0x040fe20000000007 */
[C---:B------:R-:W-:Y:S01]  /*7290*/  FFMA R4, R41.reuse, R43, R4 ;  /* 0x0000002b29047223 */ /* 0x040fe20000000004 */
[C---:B------:R-:W-:Y:S01]  /*72a0*/  FMUL R6, R38.reuse, R10 ;  /* 0x0000000a26067220 */ /* 0x040fe20000400000 */
[----:B------:R-:W-:Y:S02]  /*72b0*/  HADD2.F32 R42, -RZ, R51.H1_H1 ;  /* 0x30000033ff2a7230 */ /* 0x000fe40000004100 */
[----:B------:R-:W-:Y:S01]  /*72c0*/  FFMA R5, R41, R40, R5 ;  /* 0x0000002829057223 */ /* 0x000fe20000000005 */
[----:B------:R-:W-:Y:S01]  /*72d0*/  F2FP.F16.F32.PACK_AB R53, R7, R3 ;  /* 0x000000030735723e */ /* 0x000fe200000000ff */
[----:B------:R-:W-:Y:S01]  /*72e0*/  FFMA R6, R41, R45, R6 ;  /* 0x0000002d29067223 */ /* 0x000fe20000000006 */
[C---:B------:R-:W-:Y:S01]  /*72f0*/  FMUL R11, R38.reuse, R11 ;  /* 0x0000000b260b7220 */ /* 0x040fe20000400000 */
[--C-:B------:R-:W-:Y:S01]  /*7300*/  HADD2.F32 R40, -RZ, R56.reuse.H0_H0 ;  /* 0x20000038ff287230 */ /* 0x100fe20000004100 */
[----:B------:R-:W-:Y:S01]  /*7310*/  F2FP.F16.F32.PACK_AB R54, R5, R4 ;  /* 0x000000040536723e */ /* 0x000fe200000000ff */
[C---:B------:R-:W-:Y:S01]  /*7320*/  FMUL R8, R38.reuse, R12 ;  /* 0x0000000c26087220 */ /* 0x040fe20000400000 */
[C---:B------:R-:W-:Y:S01]  /*7330*/  FFMA R11, R41.reuse, R42, R11 ;  /* 0x0000002a290b7223 */ /* 0x040fe2000000000b */
[----:B------:R-:W-:Y:S02]  /*7340*/  HADD2.F32 R42, -RZ, R56.H1_H1 ;  /* 0x30000038ff2a7230 */ /* 0x000fe40000004100 */
[C---:B------:R-:W-:Y:S01]  /*7350*/  FMUL R9, R38.reuse, R13 ;  /* 0x0000000d26097220 */ /* 0x040fe20000400000 */
[--C-:B------:R-:W-:Y:S02]  /*7360*/  HADD2.F32 R43, -RZ, R57.reuse.H0_H0 ;  /* 0x20000039ff2b7230 */ /* 0x100fe40000004100 */
[----:B------:R-:W-:Y:S01]  /*7370*/  FFMA R8, R41, R40, R8 ;  /* 0x0000002829087223 */ /* 0x000fe20000000008 */
[----:B------:R-:W-:Y:S01]  /*7380*/  F2FP.F16.F32.PACK_AB R55, R11, R6 ;  /* 0x000000060b37723e */ /* 0x000fe200000000ff */
[----:B------:R-:W-:Y:S01]  /*7390*/  FFMA R9, R41, R42, R9 ;  /* 0x0000002a29097223 */ /* 0x000fe20000000009 */
[C---:B------:R-:W-:Y:S01]  /*73a0*/  FMUL R10, R38.reuse, R14 ;  /* 0x0000000e260a7220 */ /* 0x040fe20000400000 */
[----:B------:R-:W-:Y:S02]  /*73b0*/  HADD2.F32 R40, -RZ, R57.H1_H1 ;  /* 0x30000039ff287230 */ /* 0x000fe40000004100 */
[C---:B------:R-:W-:Y:S01]  /*73c0*/  FMUL R15, R38.reuse, R15 ;  /* 0x0000000f260f7220 */ /* 0x040fe20000400000 */
[----:B------:R1:W-:Y:S01]  /*73d0*/  STS.128 [R93+0x2000], R52 ;  /* 0x002000345d007388 */ /* 0x0003e20000000c00 */
[----:B------:R-:W-:Y:S01]  /*73e0*/  F2FP.F16.F32.PACK_AB R68, R9, R8 ;  /* 0x000000080944723e */ /* 0x000fe200000000ff */
[C---:B------:R-:W-:Y:S01]  /*73f0*/  FFMA R10, R41.reuse, R43, R10 ;  /* 0x0000002b290a7223 */ /* 0x040fe2000000000a */
[--C-:B------:R-:W-:Y:S02]  /*7400*/  HADD2.F32 R43, -RZ, R58.reuse.H0_H0 ;  /* 0x2000003aff2b7230 */ /* 0x100fe40000004100 */
        /* <DEDUP_REMOVED lines=11> */
[--C-:B------:R-:W-:Y:S02]  /*74c0*/  HADD2.F32 R43, -RZ, R64.reuse.H0_H0 ;  /* 0x20000040ff2b7230 */ /* 0x100fe40000004100 */
[C---:B------:R-:W-:Y:S01]  /*74d0*/  FFMA R14, R41.reuse, R45, R14 ;  /* 0x0000002d290e7223 */ /* 0x040fe2000000000e */
[C---:B------:R-:W-:Y:S01]  /*74e0*/  FMUL R16, R38.reuse, R20 ;  /* 0x0000001426107220 */ /* 0x040fe20000400000 */
        /* <DEDUP_REMOVED lines=17> */
[C---:B------:R-:W-:Y:S01]  /*7600*/  FFMA R20, R41.reuse, R40, R20 ;  /* 0x0000002829147223 */ /* 0x040fe20000000014 */
[C---:B------:R-:W-:Y:S01]  /*7610*/  FFMA R21, R41.reuse, R42, R21 ;  /* 0x0000002a29157223 */ /* 0x040fe20000000015 */
[----:B------:R-:W-:Y:S02]  /*7620*/  HADD2.F32 R40, -RZ, R67.H1_H1 ;  /* 0x30000043ff287230 */ /* 0x000fe40000004100 */
[----:B------:R-:W-:Y:S01]  /*7630*/  FFMA R22, R41, R43, R22 ;  /* 0x0000002b29167223 */ /* 0x000fe20000000016 */
[C---:B------:R-:W-:Y:S01]  /*7640*/  FMUL R27, R38.reuse, R27 ;  /* 0x0000001b261b7220 */ /* 0x040fe20000400000 */
[--C-:B------:R-:W-:Y:S02]  /*7650*/  HADD2.F32 R43, -RZ, R72.reuse.H0_H0 ;  /* 0x20000048ff2b7230 */ /* 0x100fe40000004100 */
[C---:B------:R-:W-:Y:S01]  /*7660*/  FMUL R24, R38.reuse, R28 ;  /* 0x0000001c26187220 */ /* 0x040fe20000400000 */
[----:B------:R-:W-:Y:S02]  /*7670*/  HADD2.F32 R42, -RZ, R72.H1_H1 ;  /* 0x30000048ff2a7230 */ /* 0x000fe40000004100 */
[C---:B------:R-:W-:Y:S01]  /*7680*/  FMUL R25, R38.reuse, R29 ;  /* 0x0000001d26197220 */ /* 0x040fe20000400000 */
[--C-:B------:R-:W-:Y:S01]  /*7690*/  HADD2.F32 R45, -RZ, R73.reuse.H0_H0 ;  /* 0x20000049ff2d7230 */ /* 0x100fe20000004100 */
[----:B------:R-:W-:Y:S01]  /*76a0*/  F2FP.F16.F32.PACK_AB R70, R13, R12 ;  /* 0x0000000c0d46723e */ /* 0x000fe200000000ff */
[C---:B------:R-:W-:Y:S01]  /*76b0*/  FMUL R26, R38.reuse, R30 ;  /* 0x0000001e261a7220 */ /* 0x040fe20000400000 */
[----:B------:R-:W-:Y:S01]  /*76c0*/  F2FP.F16.F32.PACK_AB R71, R19, R14 ;  /* 0x0000000e1347723e */ /* 0x000fe200000000ff */
[C---:B------:R-:W-:Y:S01]  /*76d0*/  FFMA R27, R41.reuse, R40, R27 ;  /* 0x00000028291b7223 */ /* 0x040fe2000000001b */
[C---:B------:R-:W-:Y:S01]  /*76e0*/  FFMA R24, R41.reuse, R43, R24 ;  /* 0x0000002b29187223 */ /* 0x040fe20000000018 */
[----:B------:R-:W-:Y:S02]  /*76f0*/  HADD2.F32 R40, -RZ, R73.H1_H1 ;  /* 0x30000049ff287230 */ /* 0x000fe40000004100 */
[C---:B------:R-:W-:Y:S01]  /*7700*/  FFMA R25, R41.reuse, R42, R25 ;  /* 0x0000002a29197223 */ /* 0x040fe20000000019 */
[----:B------:R1:W-:Y:S01]  /*7710*/  STS.128 [R92+0x2010], R68 ;  /* 0x002010445c007388 */ /* 0x0003e20000000c00 */
[C---:B------:R-:W-:Y:S01]  /*7720*/  FMUL R31, R38.reuse, R31 ;  /* 0x0000001f261f7220 */ /* 0x040fe20000400000 */
[--C-:B------:R-:W-:Y:S02]  /*7730*/  HADD2.F32 R43, -RZ, R74.reuse.H0_H0 ;  /* 0x2000004aff2b7230 */ /* 0x100fe40000004100 */
[C---:B------:R-:W-:Y:S01]  /*7740*/  FFMA R26, R41.reuse, R45, R26 ;  /* 0x0000002d291a7223 */ /* 0x040fe2000000001a */
        /* <DEDUP_REMOVED lines=30> */
[----:B------:R-:W-:Y:S02]  /*7930*/  UIADD3 UR9, UPT, UPT, UR49, 0x20, URZ ;  /* 0x0000002031097890 */ /* 0x000fe4000fffe0ff */
[----:B------:R-:W-:Y:S01]  /*7940*/  UIADD3 UR8, UPT, UPT, UR44, 0x2200, URZ ;  /* 0x000022002c087890 */ /* 0x000fe2000fffe0ff */
[----:B------:R-:W-:Y:S01]  /*7950*/  UMOV UR10, UR50 ;  /* 0x00000032000a7c82 */ /* 0x000fe20008000000 */
[----:B------:R-:W-:Y:S01]  /*7960*/  UMOV UR11, UR36 ;  /* 0x00000024000b7c82 */ /* 0x000fe20008000000 */
[----:B---3--:R-:W-:Y:S04]  /*7970*/  UIADD3 UR4, UP0, UPT, UR6, 0x680, URZ ;  /* 0x0000068006047890 */ /* 0x008fe8000ff1e0ff */
[----:B------:R-:W-:Y:S09]  /*7980*/  UIADD3.X UR5, UPT, UPT, URZ, UR7, URZ, UP0, !UPT ;  /* 0x00000007ff057290 */ /* 0x000ff200087fe4ff */
[----:B------:R3:W-:Y:S01]  /*7990*/  UTMASTG.3D [UR8], [UR4] ;  /* 0x00000008040073b5 */ /* 0x0007e20008010000 */
[----:B------:R0:W-:Y:S01]  /*79a0*/  UTMACMDFLUSH ;  /* 0x00000000000079b7 */ /* 0x0001e20000000000 */
[----:B---3--:R-:W-:Y:S04]  /*79b0*/  DEPBAR.LE SB0, 0x1 ;  /* 0x000080400000791a */ /* 0x008fe80000000000 */
.L_x_116:
[----:B------:R-:W-:Y:S05]  /*79c0*/  BSYNC.RECONVERGENT B0 ;  /* 0x0000000000007941 */ /* 0x000fea0003800200 */
.L_x_115:
[----:B------:R-:W-:Y:S01]  /*79d0*/  BAR.SYNC.DEFER_BLOCKING 0x1, 0x80 ;  /* 0x0042000000007b1d */ /* 0x000fe20000010000 */
[----:B------:R-:W-:Y:S04]  /*79e0*/  UIADD3 UR4, UPT, UPT, UR46, 0x1, URZ ;  /* 0x000000012e047890 */ /* 0x000fe8000fffe0ff */
[----:B------:R-:W-:Y:S04]  /*79f0*/  UISETP.NE.AND UP0, UPT, UR4, 0x4, UPT ;  /* 0x000000040400788c */ /* 0x000fe8000bf05270 */
[----:B------:R-:W-:Y:S01]  /*7a00*/  USEL UR45, UR4, URZ, UP0 ;  /* 0x000000ff042d7287 */ /* 0x000fe20008000000 */
[----:B------:R3:W-:Y:S01]  /*7a10*/  @P6 SYNCS.ARRIVE.TRANS64.RED.A1T0 RZ, [R61+URZ], RZ ;  /* 0x000000ff3dff69a7 */ /* 0x0007e200081004ff */
[----:B------:R-:W-:Y:S01]  /*7a20*/  BSSY B1, `(.L_x_117) ;  /* 0x0000017000017945 */ /* 0x000fe20003800000 */
[----:B------:R-:W4:Y:S02]  /*7a30*/  @P6 SYNCS.PHASECHK.TRANS64.TRYWAIT P0, [R62+URZ+0x50], R63 ;  /* 0x0000503f3e0065a7 */ /* 0x000f2400080011ff */
[----:B----4-:R-:W-:Y:S01]  /*7a40*/  @P6 SEL R47, RZ, 0x1, !P0 ;  /* 0x00000001ff2f6807 */ /* 0x010fe20004000000 */
[----:B---3--:R-:W-:Y:S06]  /*7a50*/  @!P6 BRA `(.L_x_118) ;  /* 0x00000000004ce947 */ /* 0x008fec0003800000 */
        /* <DEDUP_REMOVED lines=9> */
[----:B------:R-:W-:Y:S04]  /*7af0*/  SHF.L.U32 R5, R90, 0x1f, RZ ;  /* 0x0000001f5a057819 */ /* 0x000fe800000006ff */
[----:B------:R-:W3:Y:S02]  /*7b00*/  SYNCS.PHASECHK.TRANS64.TRYWAIT P0, [R62+URZ+0x50], R5 ;  /* 0x000050053e0075a7 */ /* 0x000ee400080011ff */
[----:B---3--:R-:W-:Y:S05]  /*7b10*/  @!P0 BRA `(.L_x_121) ;  /* 0x00000024008c8947 */ /* 0x008fea0003800000 */
.L_x_120:
[----:B------:R-:W-:Y:S05]  /*7b20*/  BSYNC B0 ;  /* 0x0000000000007941 */ /* 0x000fea0003800000 */
.L_x_119:
[----:B------:R-:W-:Y:S02]  /*7b30*/  ISETP.NE.AND P0, PT, R60, RZ, PT ;  /* 0x000000ff3c00720c */ /* 0x000fe40003f05270 */
[----:B------:R-:W-:Y:S11]  /*7b40*/  IADD3 R46, PT, PT, R46, 0x1, RZ ;  /* 0x000000012e2e7810 */ /* 0x000ff60007ffe0ff */
[----:B------:R4:W1:Y:S04]  /*7b50*/  @P0 LDS.128 R48, [R4] ;  /* 0x0000000004300984 */ /* 0x0008680000000c00 */
[----:B------:R4:W1:Y:S04]  /*7b60*/  @P0 LDS.128 R56, [R3+0x10] ;  /* 0x0000100003380984 */ /* 0x0008680000000c00 */
[----:B------:R4:W1:Y:S04]  /*7b70*/  @P0 LDS.128 R64, [R2+0x20] ;  /* 0x0000200002400984 */ /* 0x0008680000000c00 */
[----:B------:R4:W1:Y:S02]  /*7b80*/  @P0 LDS.128 R72, [R0+0x30] ;  /* 0x0000300000480984 */ /* 0x0008640000000c00 */
.L_x_118:
[----:B------:R-:W-:Y:S05]  /*7b90*/  BSYNC B1 ;  /* 0x0000000000017941 */ /* 0x000fea0003800000 */
.L_x_117:
[----:B----4-:R-:W-:Y:S05]  /*7ba0*/  VIADD R0, R39, 0x40 ;  /* 0x0000004027007836 */ /* 0x010fea0000000000 */
        /* <DEDUP_REMOVED lines=9> */
[----:B------:R-:W4:Y:S01]  /*7c40*/  LDCU.64 UR6, c[0x4][0x78] ;  /* 0x01000f00ff0677ac */ /* 0x000f220008000a00 */
[----:B------:R-:W1:Y:S01]  /*7c50*/  LDC.64 R2, c[0x4][R3] ;  /* 0x0100000003027b82 */ /* 0x000e620000000a00 */
[----:B------:R-:W5:Y:S01]  /*7c60*/  LDCU.64 UR4, c[0x4][0x10] ;  /* 0x01000200ff0477ac */ /* 0x000f620008000a00 */
[----:B---3--:R-:W-:Y:S01]  /*7c70*/  MOV R5, UR9 ;  /* 0x0000000900057c02 */ /* 0x008fe20008000f00 */
[----:B------:R-:W-:Y:S01]  /*7c80*/  IMAD.U32 R4, RZ, RZ, UR8 ;  /* 0x00000008ff047e24 */ /* 0x000fe2000f8e00ff */
[----:B----4-:R-:W-:Y:S01]  /*7c90*/  MOV R7, UR7 ;  /* 0x0000000700077c02 */ /* 0x010fe20008000f00 */
[----:B------:R-:W-:Y:S01]  /*7ca0*/  IMAD.U32 R6, RZ, RZ, UR6 ;  /* 0x00000006ff067e24 */ /* 0x000fe2000f8e00ff */
[----:B-----5:R-:W-:Y:S01]  /*7cb0*/  MOV R11, UR5 ;  /* 0x00000005000b7c02 */ /* 0x020fe20008000f00 */
[----:B------:R-:W-:Y:S02]  /*7cc0*/  IMAD.U32 R10, RZ, RZ, UR4 ;  /* 0x00000004ff0a7e24 */ /* 0x000fe4000f8e00ff */
[----:B------:R-:W-:Y:S07]  /*7cd0*/  LEPC R20, `(.L_x_122) ;  /* 0x000000001014794e */ /* 0x000fee0000000000 */
[----:B-12---:R-:W-:Y:S05]  /*7ce0*/  CALL.ABS.NOINC R2 ;  /* 0x0000000002007343 */ /* 0x006fea0003c00000 */
.L_x_122:
        /* <DEDUP_REMOVED lines=12> */
[----:B---3--:R-:W-:Y:S02]  /*7db0*/  LEA R62, R46, UR44, 0x3 ;  /* 0x0000002c2e3e7c11 */ /* 0x008fe4000f8e18ff */
[----:B------:R-:W1:Y:S02]  /*7dc0*/  LDTM.x32 R4, tmem[UR4+0x40] ;  /* 0x00004004000479ee */ /* 0x000e6400082c0000 */
        /* <DEDUP_REMOVED lines=133> */
.L_x_124:
[----:B------:R-:W-:Y:S05]  /*8620*/  BSYNC.RECONVERGENT B0 ;  /* 0x0000000000007941 */ /* 0x000fea0003800200 */
.L_x_123:
        /* <DEDUP_REMOVED lines=21> */
.L_x_128:
[----:B------:R-:W-:Y:S05]  /*8780*/  BSYNC B0 ;  /* 0x0000000000007941 */ /* 0x000fea0003800000 */
.L_x_127:
[----:B------:R-:W-:Y:S11]  /*8790*/  ISETP.NE.AND P0, PT, R60, RZ, PT ;  /* 0x000000ff3c00720c */ /* 0x000ff60003f05270 */
[----:B------:R-:W-:Y:S02]  /*87a0*/  @!UPT UIADD3 URZ, UPT, UPT, URZ, URZ, URZ ;  /* 0x000000fffffff290 */ /* 0x000fe4000fffe0ff */
[----:B------:R4:W1:Y:S04]  /*87b0*/  @P0 LDS.128 R48, [R3] ;  /* 0x0000000003300984 */ /* 0x0008680000000c00 */
[----:B------:R4:W1:Y:S04]  /*87c0*/  @P0 LDS.128 R56, [R2+0x10] ;  /* 0x0000100002380984 */ /* 0x0008680000000c00 */
[----:B------:R4:W1:Y:S04]  /*87d0*/  @P0 LDS.128 R64, [R0+0x20] ;  /* 0x0000200000400984 */ /* 0x0008680000000c00 */
[----:B------:R4:W1:Y:S02]  /*87e0*/  @P0 LDS.128 R72, [R46+0x30] ;  /* 0x000030002e480984 */ /* 0x0008640000000c00 */
.L_x_126:
[----:B------:R-:W-:Y:S05]  /*87f0*/  BSYNC B1 ;  /* 0x0000000000017941 */ /* 0x000fea0003800000 */
.L_x_125:
        /* <DEDUP_REMOVED lines=21> */
.L_x_130:
[----:B------:R-:W-:Y:S01]  /*8950*/  ISETP.NE.AND P0, PT, R95, RZ, PT ;  /* 0x000000ff5f00720c */ /* 0x000fe20003f05270 */
[----:B------:R-:W-:Y:S05]  /*8960*/  WARPSYNC.ALL ;  /* 0x0000000000007948 */ /* 0x000fea0003800000 */
[----:B------:R-:W-:Y:S01]  /*8970*/  R2UR UR4, R39 ;  /* 0x00000000270472ca */ /* 0x000fe200000e0000 */
[--C-:B-1----:R-:W-:Y:S01]  /*8980*/  HADD2.F32 R40, -RZ, R48.reuse.H0_H0 ;  /* 0x20000030ff287230 */ /* 0x102fe20000004100 */
[----:B------:R-:W-:Y:S01]  /*8990*/  R2UR UR5, R99 ;  /* 0x00000000630572ca */ /* 0x000fe200000e0000 */
[----:B------:R-:W-:Y:S01]  /*89a0*/  HADD2.F32 R42, -RZ, R48.H1_H1 ;  /* 0x30000030ff2a7230 */ /* 0x000fe20000004100 */
[----:B------:R-:W-:Y:S01]  /*89b0*/  BSSY.RECONVERGENT B0, `(.L_x_131) ;  /* 0x000008a000007945 */ /* 0x000fe20003800200 */
[--C-:B------:R-:W-:Y:S02]  /*89c0*/  HADD2.F32 R43, -RZ, R49.reuse.H0_H0 ;  /* 0x20000031ff2b7230 */ /* 0x100fe40000004100 */
[----:B------:R-:W-:Y:S02]  /*89d0*/  HADD2.F32 R44, -RZ, R49.H1_H1 ;  /* 0x30000031ff2c7230 */ /* 0x000fe40000004100 */
[--C-:B------:R-:W-:Y:S02]  /*89e0*/  HADD2.F32 R45, -RZ, R50.reuse.H0_H0 ;  /* 0x20000032ff2d7230 */ /* 0x100fe40000004100 */
[----:B------:R-:W-:Y:S02]  /*89f0*/  HADD2.F32 R46, -RZ, R50.H1_H1 ;  /* 0x30000032ff2e7230 */ /* 0x000fe40000004100 */
[----:B---3--:R-:W1:Y:S01]  /*8a00*/  LDTM.x32 R4, tmem[UR4+0x60] ;  /* 0x00006004000479ee */ /* 0x008e6200082c0000 */
[----:B------:R-:W-:Y:S01]  /*8a10*/  NOP ;  /* 0x0000000000007918 */ /* 0x000fe20000000000 */
[----:B------:R-:W-:Y:S01]  /*8a20*/  UIADD3 UR4, UPT, UPT, UR5, 0xe0, URZ ;  /* 0x000000e005047890 */ /* 0x000fe2000fffe0ff */
[--C-:B------:R-:W-:Y:S02]  /*8a30*/  HADD2.F32 R47, -RZ, R51.reuse.H0_H0 ;  /* 0x20000033ff2f7230 */ /* 0x100fe40000004100 */
[----:B------:R-:W-:Y:S01]  /*8a40*/  HADD2.F32 R49, -RZ, R51.H1_H1 ;  /* 0x30000033ff317230 */ /* 0x000fe20000004100 */
[----:B------:R-:W-:Y:S01]  /*8a50*/  UPRMT UR4, UR47, 0x654, UR4 ;  /* 0x000006542f047896 */ /* 0x000fe20008000004 */
[--C-:B------:R-:W-:Y:S02]  /*8a60*/  HADD2.F32 R48, -RZ, R56.reuse.H0_H0 ;  /* 0x20000038ff307230 */ /* 0x100fe40000004100 */
[----:B------:R-:W-:Y:S02]  /*8a70*/  HADD2.F32 R51, -RZ, R56.H1_H1 ;  /* 0x30000038ff337230 */ /* 0x000fe40000004100 */
[--C-:B------:R-:W-:Y:S02]  /*8a80*/  HADD2.F32 R50, -RZ, R57.reuse.H0_H0 ;  /* 0x20000039ff327230 */ /* 0x100fe40000004100 */
[----:B------:R-:W-:Y:S02]  /*8a90*/  HADD2.F32 R52, -RZ, R57.H1_H1 ;  /* 0x30000039ff347230 */ /* 0x000fe40000004100 */
[----:B-1----:R-:W-:Y:S01]  /*8aa0*/  SYNCS.ARRIVE.TRANS64.RED.A1T0 RZ, [UR4], RZ ;  /* 0x000000ffffff79a7 */ /* 0x002fe20008100404 */
[--C-:B------:R-:W-:Y:S02]  /*8ab0*/  HADD2.F32 R53, -RZ, R58.reuse.H0_H0 ;  /* 0x2000003aff357230 */ /* 0x100fe40000004100 */
[----:B------:R-:W-:Y:S02]  /*8ac0*/  HADD2.F32 R54, -RZ, R58.H1_H1 ;  /* 0x3000003aff367230 */ /* 0x000fe40000004100 */
[--C-:B------:R-:W-:Y:S02]  /*8ad0*/  HADD2.F32 R55, -RZ, R59.reuse.H0_H0 ;  /* 0x2000003bff377230 */ /* 0x100fe40000004100 */
[----:B------:R-:W-:Y:S02]  /*8ae0*/  HADD2.F32 R56, -RZ, R59.H1_H1 ;  /* 0x3000003bff387230 */ /* 0x000fe40000004100 */
[C---:B------:R-:W-:Y:S01]  /*8af0*/  FMUL R4, R38.reuse, R4 ;  /* 0x0000000426047220 */ /* 0x040fe20000400000 */
[C---:B------:R-:W-:Y:S01]  /*8b00*/  FMUL R5, R38.reuse, R5 ;  /* 0x0000000526057220 */ /* 0x040fe20000400000 */
[C---:B------:R-:W-:Y:S01]  /*8b10*/  FMUL R6, R38.reuse, R6 ;  /* 0x0000000626067220 */ /* 0x040fe20000400000 */
[C---:B------:R-:W-:Y:S01]  /*8b20*/  FMUL R7, R38.reuse, R7 ;  /* 0x0000000726077220 */ /* 0x040fe20000400000 */
[C---:B------:R-:W-:Y:S01]  /*8b30*/  FFMA R4, R41.reuse, R40, R4 ;  /* 0x0000002829047223 */ /* 0x040fe20000000004 */
[C---:B------:R-:W-:Y:S01]  /*8b40*/  FFMA R5, R41.reuse, R42, R5 ;  /* 0x0000002a29057223 */ /* 0x040fe20000000005 */
[C---:B------:R-:W-:Y:S01]  /*8b50*/  FFMA R6, R41.reuse, R43, R6 ;  /* 0x0000002b29067223 */ /* 0x040fe20000000006 */
[----:B------:R-:W-:Y:S01]  /*8b60*/  FFMA R7, R41, R44, R7 ;  /* 0x0000002c29077223 */ /* 0x000fe20000000007 */
[C---:B------:R-:W-:Y:S01]  /*8b70*/  FMUL R8, R38.reuse, R8 ;  /* 0x0000000826087220 */ /* 0x040fe20000400000 */
[C---:B------:R-:W-:Y:S01]  /*8b80*/  FMUL R9, R38.reuse, R9 ;  /* 0x0000000926097220 */ /* 0x040fe20000400000 */
[----:B------:R-:W-:Y:S01]  /*8b90*/  F2FP.F16.F32.PACK_AB R100, R5, R4 ;  /* 0x000000040564723e */ /* 0x000fe200000000ff */
[C---:B------:R-:W-:Y:S01]  /*8ba0*/  FMUL R0, R38.reuse, R10 ;  /* 0x0000000a26007220 */ /* 0x040fe20000400000 */
[----:B------:R-:W-:Y:S01]  /*8bb0*/  F2FP.F16.F32.PACK_AB R101, R7, R6 ;  /* 0x000000060765723e */ /* 0x000fe200000000ff */
[C---:B------:R-:W-:Y:S01]  /*8bc0*/  FFMA R8, R41.reuse, R45, R8 ;  /* 0x0000002d29087223 */ /* 0x040fe20000000008 */
[C---:B------:R-:W-:Y:S01]  /*8bd0*/  FFMA R9, R41.reuse, R46, R9 ;  /* 0x0000002e29097223 */ /* 0x040fe20000000009 */
[----:B------:R-:W-:Y:S01]  /*8be0*/  FFMA R0, R41, R47, R0 ;  /* 0x0000002f29007223 */ /* 0x000fe20000000000 */
[C---:B------:R-:W-:Y:S01]  /*8bf0*/  FMUL R2, R38.reuse, R11 ;  /* 0x0000000b26027220 */ /* 0x040fe20000400000 */
[C---:B------:R-:W-:Y:S01]  /*8c00*/  FMUL R3, R38.reuse, R12 ;  /* 0x0000000c26037220 */ /* 0x040fe20000400000 */
[C---:B------:R-:W-:Y:S01]  /*8c10*/  FMUL R10, R38.reuse, R13 ;  /* 0x0000000d260a7220 */ /* 0x040fe20000400000 */
[----:B------:R-:W-:Y:S01]  /*8c20*/  F2FP.F16.F32.PACK_AB R102, R9, R8 ;  /* 0x000000080966723e */ /* 0x000fe200000000ff */
[C---:B------:R-:W-:Y:S01]  /*8c30*/  FFMA R2, R41.reuse, R49, R2 ;  /* 0x0000003129027223 */ /* 0x040fe20000000002 */
[C---:B------:R-:W-:Y:S01]  /*8c40*/  FFMA R3, R41.reuse, R48, R3 ;  /* 0x0000003029037223 */ /* 0x040fe20000000003 */
[C---:B------:R-:W-:Y:S01]  /*8c50*/  FFMA R10, R41.reuse, R51, R10 ;  /* 0x00000033290a7223 */ /* 0x040fe2000000000a */
[C---:B------:R-:W-:Y:S01]  /*8c60*/  FMUL R11, R38.reuse, R14 ;  /* 0x0000000e260b7220 */ /* 0x040fe20000400000 */
[C---:B------:R-:W-:Y:S01]  /*8c70*/  FMUL R15, R38.reuse, R15 ;  /* 0x0000000f260f7220 */ /* 0x040fe20000400000 */
[C---:B------:R-:W-:Y:S01]  /*8c80*/  FMUL R12, R38.reuse, R16 ;  /* 0x00000010260c7220 */ /* 0x040fe20000400000 */
[C---:B------:R-:W-:Y:S01]  /*8c90*/  FMUL R13, R38.reuse, R17 ;  /* 0x00000011260d7220 */ /* 0x040fe20000400000 */
[C---:B------:R-:W-:Y:S01]  /*8ca0*/  FFMA R11, R41.reuse, R50, R11 ;  /* 0x00000032290b7223 */ /* 0x040fe2000000000b */
[C---:B------:R-:W-:Y:S01]  /*8cb0*/  FMUL R14, R38.reuse, R18 ;  /* 0x00000012260e7220 */ /* 0x040fe20000400000 */
[C---:B------:R-:W-:Y:S01]  /*8cc0*/  FFMA R15, R41.reuse, R52, R15 ;  /* 0x00000034290f7223 */ /* 0x040fe2000000000f */
[--C-:B------:R-:W-:Y:S02]  /*8cd0*/  HADD2.F32 R57, -RZ, R64.reuse.H0_H0 ;  /* 0x20000040ff397230 */ /* 0x100fe40000004100 */
[----:B------:R-:W-:Y:S01]  /*8ce0*/  FMUL R19, R38, R19 ;  /* 0x0000001326137220 */ /* 0x000fe20000400000 */
[----:B------:R-:W-:Y:S01]  /*8cf0*/  F2FP.F16.F32.PACK_AB R103, R2, R0 ;  /* 0x000000000267723e */ /* 0x000fe200000000ff */
[C---:B------:R-:W-:Y:S01]  /*8d00*/  FFMA R12, R41.reuse, R53, R12 ;  /* 0x00000035290c7223 */ /* 0x040fe2000000000c */
[----:B------:R-:W-:Y:S02]  /*8d10*/  HADD2.F32 R58, -RZ, R64.H1_H1 ;  /* 0x30000040ff3a7230 */ /* 0x000fe40000004100 */
[C---:B------:R-:W-:Y:S01]  /*8d20*/  FMUL R16, R38.reuse, R20 ;  /* 0x0000001426107220 */ /* 0x040fe20000400000 */
[C---:B------:R-:W-:Y:S01]  /*8d30*/  FFMA R13, R41.reuse, R54, R13 ;  /* 0x00000036290d7223 */ /* 0x040fe2000000000d */
[----:B------:R1:W-:Y:S01]  /*8d40*/  STS.128 [R93+0x6000], R100 ;  /* 0x006000645d007388 */ /* 0x0003e20000000c00 */
[--C-:B------:R-:W-:Y:S02]  /*8d50*/  HADD2.F32 R59, -RZ, R65.reuse.H0_H0 ;  /* 0x20000041ff3b7230 */ /* 0x100fe40000004100 */
[C---:B------:R-:W-:Y:S01]  /*8d60*/  FMUL R17, R38.reuse, R21 ;  /* 0x0000001526117220 */ /* 0x040fe20000400000 */
[C---:B------:R-:W-:Y:S01]  /*8d70*/  FFMA R14, R41.reuse, R55, R14 ;  /* 0x00000037290e7223 */ /* 0x040fe2000000000e */
[----:B------:R-:W-:Y:S02]  /*8d80*/  HADD2.F32 R60, -RZ, R65.H1_H1 ;  /* 0x30000041ff3c7230 */ /* 0x000fe40000004100 */
[C---:B------:R-:W-:Y:S01]  /*8d90*/  FMUL R18, R38.reuse, R22 ;  /* 0x0000001626127220 */ /* 0x040fe20000400000 */
[C---:B------:R-:W-:Y:S01]  /*8da0*/  FFMA R19, R41.reuse, R56, R19 ;  /* 0x0000003829137223 */ /* 0x040fe20000000013 */
        /* <DEDUP_REMOVED lines=13> */
[----:B------:R-:W-:Y:S01]  /*8e80*/  FMUL R27, R38, R27 ;  /* 0x0000001b261b7220 */ /* 0x000fe20000400000 */
[----:B------:R-:W-:Y:S01]  /*8e90*/  F2FP.F16.F32.PACK_AB R104, R10, R3 ;  /* 0x000000030a68723e */ /* 0x000fe200000000ff */
[----:B------:R-:W-:Y:S01]  /*8ea0*/  FFMA R20, R41, R61, R20 ;  /* 0x0000003d29147223 */ /* 0x000fe20000000014 */
[----:B------:R-:W-:Y:S01]  /*8eb0*/  F2FP.F16.F32.PACK_AB R105, R15, R11 ;  /* 0x0000000b0f69723e */ /* 0x000fe200000000ff */
[----:B------:R-:W-:Y:S01]  /*8ec0*/  HADD2.F32 R66, -RZ, R72.H1_H1 ;  /* 0x30000048ff427230 */ /* 0x000fe20000004100 */
[----:B------:R-:W-:Y:S01]  /*8ed0*/  F2FP.F16.F32.PACK_AB R106, R13, R12 ;  /* 0x0000000c0d6a723e */ /* 0x000fe200000000ff */
[C---:B------:R-:W-:Y:S01]  /*8ee0*/  FMUL R24, R38.reuse, R28 ;  /* 0x0000001c26187220 */ /* 0x040fe20000400000 */
[----:B------:R-:W-:Y:S01]  /*8ef0*/  F2FP.F16.F32.PACK_AB R107, R19, R14 ;  /* 0x0000000e136b723e */ /* 0x000fe200000000ff */
[C---:B------:R-:W-:Y:S01]  /*8f00*/  FFMA R21, R41.reuse, R62, R21 ;  /* 0x0000003e29157223 */ /* 0x040fe20000000015 */
[--C-:B------:R-:W-:Y:S02]  /*8f10*/  HADD2.F32 R67, -RZ, R73.reuse.H0_H0 ;  /* 0x20000049ff437230 */ /* 0x100fe40000004100 */
[C---:B------:R-:W-:Y:S01]  /*8f20*/  FMUL R25, R38.reuse, R29 ;  /* 0x0000001d26197220 */ /* 0x040fe20000400000 */
[C---:B------:R-:W-:Y:S01]  /*8f30*/  FFMA R22, R41.reuse, R63, R22 ;  /* 0x0000003f29167223 */ /* 0x040fe20000000016 */
[----:B------:R1:W-:Y:S01]  /*8f40*/  STS.128 [R92+0x6010], R104 ;  /* 0x006010685c007388 */ /* 0x0003e20000000c00 */
        /* <DEDUP_REMOVED lines=48> */
.L_x_132:
[----:B------:R-:W-:Y:S05]  /*9250*/  BSYNC.RECONVERGENT B0 ;  /* 0x0000000000007941 */ /* 0x000fea0003800200 */
.L_x_131:
[----:B------:R-:W-:Y:S01]  /*9260*/  BAR.SYNC.DEFER_BLOCKING 0x1, 0x80 ;  /* 0x0042000000007b1d */ /* 0x000fe20000010000 */
[----:B------:R-:W-:Y:S01]  /*9270*/  UISETP.NE.AND UP0, UPT, UR52, -0x4, UPT ;  /* 0xfffffffc3400788c */ /* 0x000fe2000bf05270 */
[----:B------:R-:W-:Y:S08]  /*9280*/  IADD3 R0, PT, PT, R36, 0x1, RZ ;  /* 0x0000000124007810 */ /* 0x000ff00007ffe0ff */
[----:B------:R-:W-:Y:S05]  /*9290*/  BRA.U !UP0, `(.L_x_133) ;  /* 0x0000000108287547 */ /* 0x000fea000b800000 */
[----:B------:R-:W-:Y:S01]  /*92a0*/  ISETP.NE.AND P0, PT, R98, RZ, PT ;  /* 0x000000ff6200720c */ /* 0x000fe20003f05270 */
[----:B------:R-:W-:Y:S01]  /*92b0*/  IMAD.U32 R3, RZ, RZ, UR46 ;  /* 0x0000002eff037e24 */ /* 0x000fe2000f8e00ff */
[----:B------:R-:W-:Y:S01]  /*92c0*/  UIADD3 UR4, UPT, UPT, UR46, 0x1, URZ ;  /* 0x000000012e047890 */ /* 0x000fe2000fffe0ff */
[----:B------:R-:W-:Y:S03]  /*92d0*/  IMAD.U32 R2, RZ, RZ, UR47 ;  /* 0x0000002fff027e24 */ /* 0x000fe6000f8e00ff */
[----:B------:R-:W-:Y:S04]  /*92e0*/  UISETP.NE.AND UP0, UPT, UR4, 0x4, UPT ;  /* 0x000000040400788c */ /* 0x000fe8000bf05270 */
[----:B------:R-:W-:Y:S03]  /*92f0*/  USEL UR46, UR4, URZ, UP0 ;  /* 0x000000ff042e7287 */ /* 0x000fe60008000000 */
[----:B------:R-:W-:Y:S05]  /*9300*/  @P0 LEA R3, R3, UR44, 0x3 ;  /* 0x0000002c03030c11 */ /* 0x000fea000f8e18ff */
[----:B------:R-:W-:Y:S05]  /*9310*/  @P0 VIADD R3, R3, 0x70 ;  /* 0x0000007003030836 */ /* 0x000fea0000000000 */
[----:B------:R-:W-:Y:S04]  /*9320*/  @P0 PRMT R2, R2, 0x654, R3 ;  /* 0x0000065402020816 */ /* 0x000fe80000000003 */
[----:B------:R3:W-:Y:S03]  /*9330*/  @P0 SYNCS.ARRIVE.TRANS64.RED.A1T0 RZ, [R2+URZ], RZ ;  /* 0x000000ff02ff09a7 */ /* 0x0007e600081004ff */
.L_x_133:
[----:B------:R-:W-:Y:S01]  /*9340*/  R2UR UR4, R82 ;  /* 0x00000000520472ca */ /* 0x000fe200000e0000 */
[----:B------:R-:W-:Y:S01]  /*9350*/  UISETP.NE.AND UP0, UPT, UR62, URZ, UPT ;  /* 0x000000ff3e00728c */ /* 0x000fe2000bf05270 */
[----:B------:R-:W-:Y:S01]  /*9360*/  ISETP.NE.AND P0, PT, R86, 0x2, PT ;  /* 0x000000025600780c */ /* 0x000fe20003f05270 */
[----:B------:R-:W-:Y:S01]  /*9370*/  UIADD3 UR20, UPT, UPT, UR37, UR63, URZ ;  /* 0x0000003f25147290 */ /* 0x000fe2000fffe0ff */
[----:B------:R-:W-:Y:S01]  /*9380*/  ISETP.NE.AND P1, PT, R0, 0x4, PT ;  /* 0x000000040000780c */ /* 0x000fe20003f25270 */
[----:B------:R-:W-:Y:S01]  /*9390*/  UIADD3 UR52, UPT, UPT, UR52, 0x4, URZ ;  /* 0x0000000434347890 */ /* 0x000fe2000fffe0ff */
[----:B------:R-:W-:Y:S01]  /*93a0*/  SEL R3, RZ, 0x1, P0 ;  /* 0x00000001ff037807 */ /* 0x000fe20000000000 */
[----:B------:R-:W-:Y:S01]  /*93b0*/  UMOV UR36, UR61 ;  /* 0x0000003d00247c82 */ /* 0x000fe20008000000 */
[----:B---3--:R-:W-:Y:S02]  /*93c0*/  SEL R2, RZ, 0x1, P1 ;  /* 0x00000001ff027807 */ /* 0x008fe40000800000 */
[----:B------:R-:W-:Y:S02]  /*93d0*/  LOP3.LUT R88, R88, R3, RZ, 0x3c, !PT ;  /* 0x0000000358587212 */ /* 0x000fe400078e3cff */
[----:B------:R-:W-:Y:S01]  /*93e0*/  LOP3.LUT R89, R89, R2, RZ, 0x3c, !PT ;  /* 0x0000000259597212 */ /* 0x000fe200078e3cff */
[----:B------:R-:W-:Y:S01]  /*93f0*/  UIADD3 UR16, UPT, UPT, UR38, UR4, URZ ;  /* 0x0000000426107290 */ /* 0x000fe2000fffe0ff */
[----:B------:R-:W-:Y:S02]  /*9400*/  SEL R86, R86, RZ, P0 ;  /* 0x000000ff56567207 */ /* 0x000fe40000000000 */
[----:B------:R-:W-:Y:S01]  /*9410*/  SEL R36, R0, RZ, P1 ;  /* 0x000000ff00247207 */ /* 0x000fe20000800000 */
[----:B------:R-:W-:Y:S08]  /*9420*/  BRA.U UP0, `(.L_x_134) ;  /* 0xffffffbd00dc7547 */ /* 0x000ff0000b83ffff */
[----:B------:R-:W-:-:S13]  /*9430*/  R2UR UR4, R83 ;  /* 0x00000000530472ca */ /* 0x000fda00000e0000 */
[----:B------:R-:W-:-:S09]  /*9440*/  UISETP.NE.AND UP0, UPT, UR4, URZ, UPT ;  /* 0x000000ff0400728c */ /* 0x000fd2000bf05270 */
[----:B------:R-:W-:Y:S05]  /*9450*/  BRA.U !UP0, `(.L_x_135) ;  /* 0x0000000108487547 */ /* 0x000fea000b800000 */
[----:B------:R-:W3:Y:S02]  /*9460*/  LDCU.64 UR4, c[0x0][0x890] ;  /* 0x00011200ff0477ac */ /* 0x000ee40008000a00 */
[----:B---3--:R-:W-:-:S04]  /*9470*/  UISETP.NE.U32.AND UP0, UPT, UR4, URZ, UPT ;  /* 0x000000ff0400728c */ /* 0x008fc8000bf05070 */
[----:B------:R-:W-:-:S09]  /*9480*/  UISETP.NE.AND.EX UP0, UPT, UR5, URZ, UPT, UP0 ;  /* 0x000000ff0500728c */ /* 0x000fd2000bf05300 */
[----:B------:R-:W-:Y:S05]  /*9490*/  BRA.U UP0, `(.L_x_136) ;  /* 0x00000001000c7547 */ /* 0x000fea000b800000 */
[----:B------:R-:W-:-:S13]  /*94a0*/  FSETP.NEU.AND P0, PT, R41, RZ, PT ;  /* 0x000000ff2900720b */ /* 0x000fda0003f0d000 */
[----:B------:R-:W-:Y:S05]  /*94b0*/  @!P0 EXIT ;  /* 0x000000000000894d */ /* 0x000fea0003800000 */
[----:B------:R-:W-:Y:S05]  /*94c0*/  BRA `(.L_x_135) ;  /* 0x00000000002c7947 */ /* 0x000fea0003800000 */
.L_x_136:
[----:B------:R-:W-:Y:S01]  /*94d0*/  ISETP.NE.AND P0, PT, R85, RZ, PT ;  /* 0x000000ff5500720c */ /* 0x000fe20003f05270 */
[----:B------:R-:W-:-:S12]  /*94e0*/  BSSY.RECONVERGENT B0, `(.L_x_135) ;  /* 0x0000009000007945 */ /* 0x000fd80003800200 */
[----:B------:R-:W-:Y:S05]  /*94f0*/  @P0 BRA `(.L_x_137) ;  /* 0x0000000000140947 */ /* 0x000fea0003800000 */
[----:B------:R-:W3:Y:S02]  /*9500*/  LDCU.64 UR4, c[0x0][0x888] ;  /* 0x00011100ff0477ac */ /* 0x000ee40008000a00 */
[----:B---3--:R-:W-:-:S04]  /*9510*/  ISETP.NE.U32.AND P0, PT, RZ, UR4, PT ;  /* 0x00000004ff007c0c */ /* 0x008fc8000bf05070 */
[----:B------:R-:W-:-:S13]  /*9520*/  ISETP.NE.AND.EX P0, PT, RZ, UR5, PT, P0 ;  /* 0x00000005ff007c0c */ /* 0x000fda000bf05300 */
[----:B------:R-:W-:Y:S05]  /*9530*/  @!P0 EXIT ;  /* 0x000000000000894d */ /* 0x000fea0003800000 */
[----:B------:R-:W-:Y:S05]  /*9540*/  BRA `(.L_x_138) ;  /* 0x0000000000087947 */ /* 0x000fea0003800000 */
.L_x_137:
[----:B------:R-:W-:-:S13]  /*9550*/  FSETP.NEU.AND P0, PT, R41, RZ, PT ;  /* 0x000000ff2900720b */ /* 0x000fda0003f0d000 */
[----:B------:R-:W-:Y:S05]  /*9560*/  @!P0 EXIT ;  /* 0x000000000000894d */ /* 0x000fea0003800000 */
.L_x_138:
[----:B------:R-:W-:Y:S05]  /*9570*/  BSYNC.RECONVERGENT B0 ;  /* 0x0000000000007941 */ /* 0x000fea0003800200 */
.L_x_135:
[----:B------:R-:W-:Y:S01]  /*9580*/  ULEA UR4, UR46, UR44, 0x3 ;  /* 0x0000002c2e047291 */ /* 0x000fe2000f8e18ff */
[----:B------:R-:W-:-:S04]  /*9590*/  DEPBAR.LE SB0, 0x0 ;  /* 0x000080000000791a */ /* 0x000fc80000000000 */
[----:B------:R-:W-:-:S04]  /*95a0*/  UIADD3 UR4, UPT, UPT, UR4, 0x70, URZ ;  /* 0x0000007004047890 */ /* 0x000fc8000fffe0ff */
[----:B------:R-:W-:-:S09]  /*95b0*/  UPRMT UR4, UR47, 0x654, UR4 ;  /* 0x000006542f047896 */ /* 0x000fd20008000004 */
[----:B------:R-:W-:Y:S01]  /*95c0*/  SYNCS.ARRIVE.TRANS64.RED.A1T0 RZ, [UR4], RZ ;  /* 0x000000ffffff79a7 */ /* 0x000fe20008100404 */
[----:B------:R-:W-:Y:S05]  /*95d0*/  EXIT ;  /* 0x000000000000794d */ /* 0x000fea0003800000 */
.L_x_24:
[----:B--2---:R2:W3:Y:S02]  /*95e0*/  SYNCS.PHASECHK.TRANS64.TRYWAIT P0, [R3+URZ+0x110], R2 ;  /* 0x00011002030075a7 */ /* 0x0044e400080011ff */
[----:B---3--:R-:W-:Y:S05]  /*95f0*/  @!P0 NANOSLEEP.SYNCS 0x989680 ;  /* 0x009896800000895d */ /* 0x008fea0003900000 */
[----:B------:R-:W3:Y:S02]  /*9600*/  @!P0 SYNCS.PHASECHK.TRANS64 P0, [R3+URZ+0x110], R2 ;  /* 0x00011002030085a7 */ /* 0x000ee400080010ff */
[----:B---3--:R-:W-:Y:S05]  /*9610*/  @!P0 BRA `(.L_x_24) ;  /* 0xfffffffc00f08947 */ /* 0x008fea000383ffff */
[----:B------:R-:W-:Y:S05]  /*9620*/  BRA `(.L_x_139) ;  /* 0xffffff8000fc7947 */ /* 0x000fea000383ffff */
.L_x_27:
[----:B-1----:R-:W-:-:S07]  /*9630*/  MOV R0, UR33 ;  /* 0x0000002100007c02 */ /* 0x002fce0008000f00 */
.L_x_140:
[----:B-1----:R1:W2:Y:S02]  /*9640*/  SYNCS.PHASECHK.TRANS64.TRYWAIT P0, [R0+URZ+0x28], R3 ;  /* 0x00002803000075a7 */ /* 0x0022a400080011ff */
[----:B--2---:R-:W-:Y:S05]  /*9650*/  @!P0 NANOSLEEP.SYNCS 0x989680 ;  /* 0x009896800000895d */ /* 0x004fea0003900000 */
[----:B------:R-:W2:Y:S02]  /*9660*/  @!P0 SYNCS.PHASECHK.TRANS64 P0, [R0+URZ+0x28], R3 ;  /* 0x00002803000085a7 */ /* 0x000ea400080010ff */
[----:B--2---:R-:W-:Y:S05]  /*9670*/  @!P0 BRA `(.L_x_140) ;  /* 0xfffffffc00f08947 */ /* 0x004fea000383ffff */
[----:B------:R-:W-:Y:S05]  /*9680*/  BRA `(.L_x_26) ;  /* 0xffffff8400447947 */ /* 0x000fea000383ffff */
.L_x_34:
[----:B-1----:R-:W-:-:S07]  /*9690*/  MOV R0, UR17 ;  /* 0x0000001100007c02 */ /* 0x002fce0008000f00 */
.L_x_141:
[----:B-1----:R1:W2:Y:S02]  /*96a0*/  SYNCS.PHASECHK.TRANS64.TRYWAIT P0, [R0+URZ+0x28], R3 ;  /* 0x00002803000075a7 */ /* 0x0022a400080011ff */
[----:B--2---:R-:W-:Y:S05]  /*96b0*/  @!P0 NANOSLEEP.SYNCS 0x989680 ;  /* 0x009896800000895d */ /* 0x004fea0003900000 */
[----:B------:R-:W2:Y:S02]  /*96c0*/  @!P0 SYNCS.PHASECHK.TRANS64 P0, [R0+URZ+0x28], R3 ;  /* 0x00002803000085a7 */ /* 0x000ea400080010ff */
[----:B--2---:R-:W-:Y:S05]  /*96d0*/  @!P0 BRA `(.L_x_141) ;  /* 0xfffffffc00f08947 */ /* 0x004fea000383ffff */
[----:B------:R-:W-:Y:S05]  /*96e0*/  BRA `(.L_x_33) ;  /* 0xffffff8800007947 */ /* 0x000fea000383ffff */
.L_x_39:
[----:B-1----:R1:W2:Y:S02]  /*96f0*/  SYNCS.PHASECHK.TRANS64.TRYWAIT P0, [R3+URZ+0xa0], R0 ;  /* 0x0000a000030075a7 */ /* 0x0022a400080011ff */
[----:B--2---:R-:W-:Y:S05]  /*9700*/  @!P0 NANOSLEEP.SYNCS 0x989680 ;  /* 0x009896800000895d */ /* 0x004fea0003900000 */
[----:B------:R-:W2:Y:S02]  /*9710*/  @!P0 SYNCS.PHASECHK.TRANS64 P0, [R3+URZ+0xa0], R0 ;  /* 0x0000a000030085a7 */ /* 0x000ea400080010ff */
[----:B--2---:R-:W-:Y:S05]  /*9720*/  @!P0 BRA `(.L_x_39) ;  /* 0xfffffffc00f08947 */ /* 0x004fea000383ffff */
[----:B------:R-:W-:Y:S05]  /*9730*/  BRA `(.L_x_142) ;  /* 0xffffff8800a47947 */ /* 0x000fea000383ffff */
.L_x_43:
[----:B-1----:R-:W-:-:S07]  /*9740*/  MOV R0, UR4 ;  /* 0x0000000400007c02 */ /* 0x002fce0008000f00 */
.L_x_143:
[----:B-1----:R1:W2:Y:S02]  /*9750*/  SYNCS.PHASECHK.TRANS64.TRYWAIT P0, [R0+URZ], R3 ;  /* 0x00000003000075a7 */ /* 0x0022a400080011ff */
[----:B--2---:R-:W-:Y:S05]  /*9760*/  @!P0 NANOSLEEP.SYNCS 0x989680 ;  /* 0x009896800000895d */ /* 0x004fea0003900000 */
[----:B------:R-:W2:Y:S02]  /*9770*/  @!P0 SYNCS.PHASECHK.TRANS64 P0, [R0+URZ], R3 ;  /* 0x00000003000085a7 */ /* 0x000ea400080010ff */
[----:B--2---:R-:W-:Y:S05]  /*9780*/  @!P0 BRA `(.L_x_143) ;  /* 0xfffffffc00f08947 */ /* 0x004fea000383ffff */
[----:B------:R-:W-:Y:S05]  /*9790*/  BRA `(.L_x_144) ;  /* 0xffffff90004c7947 */ /* 0x000fea000383ffff */
.L_x_44:
[----:B------:R-:W-:-:S07]  /*97a0*/  MOV R0, UR5 ;  /* 0x0000000500007c02 */ /* 0x000fce0008000f00 */
.L_x_145:
[----:B-1----:R1:W2:Y:S02]  /*97b0*/  SYNCS.PHASECHK.TRANS64.TRYWAIT P0, [R0+URZ], R3 ;  /* 0x00000003000075a7 */ /* 0x0022a400080011ff */
[----:B--2---:R-:W-:Y:S05]  /*97c0*/  @!P0 NANOSLEEP.SYNCS 0x989680 ;  /* 0x009896800000895d */ /* 0x004fea0003900000 */
[----:B------:R-:W2:Y:S02]  /*97d0*/  @!P0 SYNCS.PHASECHK.TRANS64 P0, [R0+URZ], R3 ;  /* 0x00000003000085a7 */ /* 0x000ea400080010ff */
[----:B--2---:R-:W-:Y:S05]  /*97e0*/  @!P0 BRA `(.L_x_145) ;  /* 0xfffffffc00f08947 */ /* 0x004fea000383ffff */
[----:B------:R-:W-:Y:S05]  /*97f0*/  BRA `(.L_x_146) ;  /* 0xffffff9000587947 */ /* 0x000fea000383ffff */
.L_x_45:
[----:B------:R-:W-:-:S07]  /*9800*/  MOV R0, UR5 ;  /* 0x0000000500007c02 */ /* 0x000fce0008000f00 */
.L_x_147:
[----:B-1----:R1:W2:Y:S02]  /*9810*/  SYNCS.PHASECHK.TRANS64.TRYWAIT P0, [R0+URZ], R3 ;  /* 0x00000003000075a7 */ /* 0x0022a400080011ff */
[----:B--2---:R-:W-:Y:S05]  /*9820*/  @!P0 NANOSLEEP.SYNCS 0x989680 ;  /* 0x009896800000895d */ /* 0x004fea0003900000 */
[----:B------:R-:W2:Y:S02]  /*9830*/  @!P0 SYNCS.PHASECHK.TRANS64 P0, [R0+URZ], R3 ;  /* 0x00000003000085a7 */ /* 0x000ea400080010ff */
[----:B--2---:R-:W-:Y:S05]  /*9840*/  @!P0 BRA `(.L_x_147) ;  /* 0xfffffffc00f08947 */ /* 0x004fea000383ffff */
[----:B------:R-:W-:Y:S05]  /*9850*/  BRA `(.L_x_148) ;  /* 0xffffff9000647947 */ /* 0x000fea000383ffff */
.L_x_46:
[----:B------:R-:W-:-:S07]  /*9860*/  MOV R0, UR5 ;  /* 0x0000000500007c02 */ /* 0x000fce0008000f00 */
.L_x_149:
[----:B-1----:R1:W2:Y:S02]  /*9870*/  SYNCS.PHASECHK.TRANS64.TRYWAIT P0, [R0+URZ], R3 ;  /* 0x00000003000075a7 */ /* 0x0022a400080011ff */
[----:B--2---:R-:W-:Y:S05]  /*9880*/  @!P0 NANOSLEEP.SYNCS 0x989680 ;  /* 0x009896800000895d */ /* 0x004fea0003900000 */
[----:B------:R-:W2:Y:S02]  /*9890*/  @!P0 SYNCS.PHASECHK.TRANS64 P0, [R0+URZ], R3 ;  /* 0x00000003000085a7 */ /* 0x000ea400080010ff */
[----:B--2---:R-:W-:Y:S05]  /*98a0*/  @!P0 BRA `(.L_x_149) ;  /* 0xfffffffc00f08947 */ /* 0x004fea000383ffff */
[----:B------:R-:W-:Y:S05]  /*98b0*/  BRA `(.L_x_150) ;  /* 0xffffff9000707947 */ /* 0x000fea000383ffff */
.L_x_49:
[----:B-1----:R1:W2:Y:S02]  /*98c0*/  SYNCS.PHASECHK.TRANS64.TRYWAIT P0, [R2+URZ+0x100], R5 ;  /* 0x00010005020075a7 */ /* 0x0022a400080011ff */
[----:B--2---:R-:W-:Y:S05]  /*98d0*/  @!P0 NANOSLEEP.SYNCS 0x989680 ;  /* 0x009896800000895d */ /* 0x004fea0003900000 */
[----:B------:R-:W2:Y:S02]  /*98e0*/  @!P0 SYNCS.PHASECHK.TRANS64 P0, [R2+URZ+0x100], R5 ;  /* 0x00010005020085a7 */ /* 0x000ea400080010ff */
[----:B--2---:R-:W-:Y:S05]  /*98f0*/  @!P0 BRA `(.L_x_49) ;  /* 0xfffffffc00f08947 */ /* 0x004fea000383ffff */
[----:B------:R-:W-:Y:S05]  /*9900*/  BRA `(.L_x_151) ;  /* 0xffffff9000cc7947 */ /* 0x000fea000383ffff */
.L_x_50:
[----:B------:R-:W-:-:S07]  /*9910*/  MOV R2, UR4 ;  /* 0x0000000400027c02 */ /* 0x000fce0008000f00 */
.L_x_152:
[----:B-1----:R1:W2:Y:S02]  /*9920*/  SYNCS.PHASECHK.TRANS64.TRYWAIT P0, [R2+URZ+0xb0], R5 ;  /* 0x0000b005020075a7 */ /* 0x0022a400080011ff */
[----:B--2---:R-:W-:Y:S05]  /*9930*/  @!P0 NANOSLEEP.SYNCS 0x989680 ;  /* 0x009896800000895d */ /* 0x004fea0003900000 */
[----:B------:R-:W2:Y:S02]  /*9940*/  @!P0 SYNCS.PHASECHK.TRANS64 P0, [R2+URZ+0xb0], R5 ;  /* 0x0000b005020085a7 */ /* 0x000ea400080010ff */
[----:B--2---:R-:W-:Y:S05]  /*9950*/  @!P0 BRA `(.L_x_152) ;  /* 0xfffffffc00f08947 */ /* 0x004fea000383ffff */
[----:B------:R-:W-:Y:S05]  /*9960*/  BRA `(.L_x_153) ;  /* 0xffffff9000dc7947 */ /* 0x000fea000383ffff */
.L_x_51:
[----:B-1----:R1:W2:Y:S02]  /*9970*/  SYNCS.PHASECHK.TRANS64.TRYWAIT P1, [R2+URZ+0xa0], R5 ;  /* 0x0000a005020075a7 */ /* 0x0022a400080211ff */
[----:B--2---:R-:W-:Y:S05]  /*9980*/  @!P1 NANOSLEEP.SYNCS 0x989680 ;  /* 0x009896800000995d */ /* 0x004fea0003900000 */
[----:B------:R-:W2:Y:S02]  /*9990*/  @!P1 SYNCS.PHASECHK.TRANS64 P1, [R2+URZ+0xa0], R5 ;  /* 0x0000a005020095a7 */ /* 0x000ea400080210ff */
[----:B--2---:R-:W-:Y:S05]  /*99a0*/  @!P1 BRA `(.L_x_51) ;  /* 0xfffffffc00f09947 */ /* 0x004fea000383ffff */
[----:B------:R-:W-:Y:S05]  /*99b0*/  BRA `(.L_x_154) ;  /* 0xffffff94000c7947 */ /* 0x000fea000383ffff */
.L_x_54:
[----:B------:R-:W-:-:S07]  /*99c0*/  MOV R0, UR4 ;  /* 0x0000000400007c02 */ /* 0x000fce0008000f00 */
.L_x_155:
[----:B-1----:R1:W2:Y:S02]  /*99d0*/  SYNCS.PHASECHK.TRANS64.TRYWAIT P0, [R0+URZ+0xb0], R3 ;  /* 0x0000b003000075a7 */ /* 0x0022a400080011ff */
[----:B--2---:R-:W-:Y:S05]  /*99e0*/  @!P0 NANOSLEEP.SYNCS 0x989680 ;  /* 0x009896800000895d */ /* 0x004fea0003900000 */
[----:B------:R-:W2:Y:S02]  /*99f0*/  @!P0 SYNCS.PHASECHK.TRANS64 P0, [R0+URZ+0xb0], R3 ;  /* 0x0000b003000085a7 */ /* 0x000ea400080010ff */
[----:B--2---:R-:W-:Y:S05]  /*9a00*/  @!P0 BRA `(.L_x_155) ;  /* 0xfffffffc00f08947 */ /* 0x004fea000383ffff */
[----:B------:R-:W-:Y:S05]  /*9a10*/  BRA `(.L_x_53) ;  /* 0xffffff9400607947 */ /* 0x000fea000383ffff */
.L_x_61:
[----:B-1----:R1:W2:Y:S02]  /*9a20*/  SYNCS.PHASECHK.TRANS64.TRYWAIT P1, [R0+URZ+0xa0], R5 ;  /* 0x0000a005000075a7 */ /* 0x0022a400080211ff */
[----:B--2---:R-:W-:Y:S05]  /*9a30*/  @!P1 NANOSLEEP.SYNCS 0x989680 ;  /* 0x009896800000995d */ /* 0x004fea0003900000 */
[----:B------:R-:W2:Y:S02]  /*9a40*/  @!P1 SYNCS.PHASECHK.TRANS64 P1, [R0+URZ+0xa0], R5 ;  /* 0x0000a005000095a7 */ /* 0x000ea400080210ff */
[----:B--2---:R-:W-:Y:S05]  /*9a50*/  @!P1 BRA `(.L_x_61) ;  /* 0xfffffffc00f09947 */ /* 0x004fea000383ffff */
[----:B------:R-:W-:Y:S05]  /*9a60*/  BRA `(.L_x_156) ;  /* 0xffffff9800d47947 */ /* 0x000fea000383ffff */
.L_x_62:
[----:B------:R-:W-:-:S07]  /*9a70*/  MOV R3, UR30 ;  /* 0x0000001e00037c02 */ /* 0x000fce0008000f00 */
.L_x_157:
[----:B-1----:R1:W2:Y:S02]  /*9a80*/  SYNCS.PHASECHK.TRANS64.TRYWAIT P0, [R3+URZ+0xe0], R0 ;  /* 0x0000e000030075a7 */ /* 0x0022a400080011ff */
[----:B--2---:R-:W-:Y:S05]  /*9a90*/  @!P0 NANOSLEEP.SYNCS 0x989680 ;  /* 0x009896800000895d */ /* 0x004fea0003900000 */
[----:B------:R-:W2:Y:S02]  /*9aa0*/  @!P0 SYNCS.PHASECHK.TRANS64 P0, [R3+URZ+0xe0], R0 ;  /* 0x0000e000030085a7 */ /* 0x000ea400080010ff */
[----:B--2---:R-:W-:Y:S05]  /*9ab0*/  @!P0 BRA `(.L_x_157) ;  /* 0xfffffffc00f08947 */ /* 0x004fea000383ffff */
[----:B------:R-:W-:Y:S05]  /*9ac0*/  BRA `(.L_x_158) ;  /* 0xffffff9c000c7947 */ /* 0x000fea000383ffff */
.L_x_65:
[----:B------:R-:W-:Y:S07]  /*9ad0*/  MOV R0, UR5 ;  /* 0x0000000500007c02 */ /* 0x000fee0008000f00 */
.L_x_159:
[----:B-1----:R1:W2:Y:S02]  /*9ae0*/  SYNCS.PHASECHK.TRANS64.TRYWAIT P0, [R0+URZ], R3 ;  /* 0x00000003000075a7 */ /* 0x0022a400080011ff */
[----:B--2---:R-:W-:Y:S05]  /*9af0*/  @!P0 NANOSLEEP.SYNCS 0x989680 ;  /* 0x009896800000895d */ /* 0x004fea0003900000 */
[----:B------:R-:W2:Y:S02]  /*9b00*/  @!P0 SYNCS.PHASECHK.TRANS64 P0, [R0+URZ], R3 ;  /* 0x00000003000085a7 */ /* 0x000ea400080010ff */
[----:B--2---:R-:W-:Y:S05]  /*9b10*/  @!P0 BRA `(.L_x_159) ;  /* 0xfffffffc00f08947 */ /* 0x004fea000383ffff */
[----:B------:R-:W-:Y:S05]  /*9b20*/  BRA `(.L_x_64) ;  /* 0xffffff9c00287947 */ /* 0x000fea000383ffff */
.L_x_68:
[----:B------:R-:W-:-:S07]  /*9b30*/  MOV R0, UR4 ;  /* 0x0000000400007c02 */ /* 0x000fce0008000f00 */
.L_x_160:
[----:B--2---:R2:W4:Y:S02]  /*9b40*/  SYNCS.PHASECHK.TRANS64.TRYWAIT P0, [R0+URZ], R3 ;  /* 0x00000003000075a7 */ /* 0x00452400080011ff */
[----:B----4-:R-:W-:Y:S05]  /*9b50*/  @!P0 NANOSLEEP.SYNCS 0x989680 ;  /* 0x009896800000895d */ /* 0x010fea0003900000 */
[----:B------:R-:W4:Y:S02]  /*9b60*/  @!P0 SYNCS.PHASECHK.TRANS64 P0, [R0+URZ], R3 ;  /* 0x00000003000085a7 */ /* 0x000f2400080010ff */
[----:B----4-:R-:W-:Y:S05]  /*9b70*/  @!P0 BRA `(.L_x_160) ;  /* 0xfffffffc00f08947 */ /* 0x010fea000383ffff */
[----:B------:R-:W-:Y:S05]  /*9b80*/  BRA `(.L_x_161) ;  /* 0xffffffa000047947 */ /* 0x000fea000383ffff */
.L_x_69:
[----:B------:R-:W-:-:S07]  /*9b90*/  MOV R0, UR5 ;  /* 0x0000000500007c02 */ /* 0x000fce0008000f00 */
.L_x_162:
[----:B-1----:R1:W2:Y:S02]  /*9ba0*/  SYNCS.PHASECHK.TRANS64.TRYWAIT P0, [R0+URZ], R3 ;  /* 0x00000003000075a7 */ /* 0x0022a400080011ff */
[----:B--2---:R-:W-:Y:S05]  /*9bb0*/  @!P0 NANOSLEEP.SYNCS 0x989680 ;  /* 0x009896800000895d */ /* 0x004fea0003900000 */
[----:B------:R-:W2:Y:S02]  /*9bc0*/  @!P0 SYNCS.PHASECHK.TRANS64 P0, [R0+URZ], R3 ;  /* 0x00000003000085a7 */ /* 0x000ea400080010ff */
[----:B--2---:R-:W-:Y:S05]  /*9bd0*/  @!P0 BRA `(.L_x_162) ;  /* 0xfffffffc00f08947 */ /* 0x004fea000383ffff */
[----:B------:R-:W-:Y:S05]  /*9be0*/  BRA `(.L_x_163) ;  /* 0xffffffa000107947 */ /* 0x000fea000383ffff */
.L_x_70:
[----:B------:R-:W-:-:S07]  /*9bf0*/  MOV R0, UR5 ;  /* 0x0000000500007c02 */ /* 0x000fce0008000f00 */
.L_x_164:
[----:B-1----:R1:W2:Y:S02]  /*9c00*/  SYNCS.PHASECHK.TRANS64.TRYWAIT P0, [R0+URZ], R3 ;  /* 0x00000003000075a7 */ /* 0x0022a400080011ff */
[----:B--2---:R-:W-:Y:S05]  /*9c10*/  @!P0 NANOSLEEP.SYNCS 0x989680 ;  /* 0x009896800000895d */ /* 0x004fea0003900000 */
[----:B------:R-:W2:Y:S02]  /*9c20*/  @!P0 SYNCS.PHASECHK.TRANS64 P0, [R0+URZ], R3 ;  /* 0x00000003000085a7 */ /* 0x000ea400080010ff */
[----:B--2---:R-:W-:Y:S05]  /*9c30*/  @!P0 BRA `(.L_x_164) ;  /* 0xfffffffc00f08947 */ /* 0x004fea000383ffff */
[----:B------:R-:W-:Y:S05]  /*9c40*/  BRA `(.L_x_165) ;  /* 0xffffffa0001c7947 */ /* 0x000fea000383ffff */
.L_x_71:
[----:B------:R-:W-:-:S07]  /*9c50*/  MOV R0, UR4 ;  /* 0x0000000400007c02 */ /* 0x000fce0008000f00 */
.L_x_166:
[----:B-1----:R1:W2:Y:S02]  /*9c60*/  SYNCS.PHASECHK.TRANS64.TRYWAIT P0, [R0+URZ], R3 ;  /* 0x00000003000075a7 */ /* 0x0022a400080011ff */
[----:B--2---:R-:W-:Y:S05]  /*9c70*/  @!P0 NANOSLEEP.SYNCS 0x989680 ;  /* 0x009896800000895d */ /* 0x004fea0003900000 */
[----:B------:R-:W2:Y:S02]  /*9c80*/  @!P0 SYNCS.PHASECHK.TRANS64 P0, [R0+URZ], R3 ;  /* 0x00000003000085a7 */ /* 0x000ea400080010ff */
[----:B--2---:R-:W-:Y:S05]  /*9c90*/  @!P0 BRA `(.L_x_166) ;  /* 0xfffffffc00f08947 */ /* 0x004fea000383ffff */
[----:B------:R-:W-:Y:S05]  /*9ca0*/  BRA `(.L_x_167) ;  /* 0xffffffa000287947 */ /* 0x000fea000383ffff */
.L_x_76:
[----:B--2---:R2:W3:Y:S02]  /*9cb0*/  SYNCS.PHASECHK.TRANS64.TRYWAIT P0, [R12+URZ+0xa0], R9 ;  /* 0x0000a0090c0075a7 */ /* 0x0044e400080011ff */
[----:B---3--:R-:W-:Y:S05]  /*9cc0*/  @!P0 NANOSLEEP.SYNCS 0x989680 ;  /* 0x009896800000895d */ /* 0x008fea0003900000 */
[----:B------:R-:W3:Y:S02]  /*9cd0*/  @!P0 SYNCS.PHASECHK.TRANS64 P0, [R12+URZ+0xa0], R9 ;  /* 0x0000a0090c0085a7 */ /* 0x000ee400080010ff */
[----:B---3--:R-:W-:Y:S05]  /*9ce0*/  @!P0 BRA `(.L_x_76) ;  /* 0xfffffffc00f08947 */ /* 0x008fea000383ffff */
[----:B------:R-:W-:Y:S05]  /*9cf0*/  BRA `(.L_x_168) ;  /* 0xffffffa400487947 */ /* 0x000fea000383ffff */
.L_x_79:
[----:B------:R-:W-:Y:S07]  /*9d00*/  MOV R0, UR21 ;  /* 0x0000001500007c02 */ /* 0x000fee0008000f00 */
.L_x_169:
[----:B--2---:R2:W3:Y:S02]  /*9d10*/  SYNCS.PHASECHK.TRANS64.TRYWAIT P2, [R0+URZ+0x98], R11 ;  /* 0x0000980b000075a7 */ /* 0x0044e400080411ff */
[----:B---3--:R-:W-:Y:S05]  /*9d20*/  @!P2 NANOSLEEP.SYNCS 0x989680 ;  /* 0x009896800000a95d */ /* 0x008fea0003900000 */
[----:B------:R-:W3:Y:S02]  /*9d30*/  @!P2 SYNCS.PHASECHK.TRANS64 P2, [R0+URZ+0x98], R11 ;  /* 0x0000980b0000a5a7 */ /* 0x000ee400080410ff */
[----:B---3--:R-:W-:Y:S05]  /*9d40*/  @!P2 BRA `(.L_x_169) ;  /* 0xfffffffc00f0a947 */ /* 0x008fea000383ffff */
[----:B------:R-:W-:Y:S05]  /*9d50*/  BRA `(.L_x_78) ;  /* 0xffffffa800b07947 */ /* 0x000fea000383ffff */
.L_x_82:
[----:B--2---:R-:W-:Y:S07]  /*9d60*/  MOV R0, UR21 ;  /* 0x0000001500007c02 */ /* 0x004fee0008000f00 */
.L_x_170:
[----:B--2---:R2:W3:Y:S02]  /*9d70*/  SYNCS.PHASECHK.TRANS64.TRYWAIT P0, [R0+URZ+0x70], R9 ;  /* 0x00007009000075a7 */ /* 0x0044e400080011ff */
[----:B---3--:R-:W-:Y:S05]  /*9d80*/  @!P0 NANOSLEEP.SYNCS 0x989680 ;  /* 0x009896800000895d */ /* 0x008fea0003900000 */
[----:B------:R-:W3:Y:S02]  /*9d90*/  @!P0 SYNCS.PHASECHK.TRANS64 P0, [R0+URZ+0x70], R9 ;  /* 0x00007009000085a7 */ /* 0x000ee400080010ff */
[----:B---3--:R-:W-:Y:S05]  /*9da0*/  @!P0 BRA `(.L_x_170) ;  /* 0xfffffffc00f08947 */ /* 0x008fea000383ffff */
[----:B------:R-:W-:Y:S05]  /*9db0*/  BRA `(.L_x_171) ;  /* 0xffffffac000c7947 */ /* 0x000fea000383ffff */
.L_x_83:
[----:B------:R-:W-:Y:S07]  /*9dc0*/  MOV R0, UR21 ;  /* 0x0000001500007c02 */ /* 0x000fee0008000f00 */
.L_x_172:
[----:B--2---:R2:W3:Y:S02]  /*9dd0*/  SYNCS.PHASECHK.TRANS64.TRYWAIT P0, [R0+URZ+0x78], R9 ;  /* 0x00007809000075a7 */ /* 0x0044e400080011ff */
[----:B---3--:R-:W-:Y:S05]  /*9de0*/  @!P0 NANOSLEEP.SYNCS 0x989680 ;  /* 0x009896800000895d */ /* 0x008fea0003900000 */
[----:B------:R-:W3:Y:S02]  /*9df0*/  @!P0 SYNCS.PHASECHK.TRANS64 P0, [R0+URZ+0x78], R9 ;  /* 0x00007809000085a7 */ /* 0x000ee400080010ff */
[----:B---3--:R-:W-:Y:S05]  /*9e00*/  @!P0 BRA `(.L_x_172) ;  /* 0xfffffffc00f08947 */ /* 0x008fea000383ffff */
[----:B------:R-:W-:Y:S05]  /*9e10*/  BRA `(.L_x_173) ;  /* 0xffffffac00487947 */ /* 0x000fea000383ffff */
.L_x_84:
[----:B------:R-:W-:Y:S07]  /*9e20*/  MOV R0, UR21 ;  /* 0x0000001500007c02 */ /* 0x000fee0008000f00 */
.L_x_174:
[----:B--2---:R2:W3:Y:S02]  /*9e30*/  SYNCS.PHASECHK.TRANS64.TRYWAIT P0, [R0+URZ+0x80], R9 ;  /* 0x00008009000075a7 */ /* 0x0044e400080011ff */
[----:B---3--:R-:W-:Y:S05]  /*9e40*/  @!P0 NANOSLEEP.SYNCS 0x989680 ;  /* 0x009896800000895d */ /* 0x008fea0003900000 */
[----:B------:R-:W3:Y:S02]  /*9e50*/  @!P0 SYNCS.PHASECHK.TRANS64 P0, [R0+URZ+0x80], R9 ;  /* 0x00008009000085a7 */ /* 0x000ee400080010ff */
[----:B---3--:R-:W-:Y:S05]  /*9e60*/  @!P0 BRA `(.L_x_174) ;  /* 0xfffffffc00f08947 */ /* 0x008fea000383ffff */
[----:B------:R-:W-:Y:S05]  /*9e70*/  BRA `(.L_x_175) ;  /* 0xffffffac00907947 */ /* 0x000fea000383ffff */
.L_x_85:
[----:B------:R-:W-:Y:S07]  /*9e80*/  MOV R0, UR21 ;  /* 0x0000001500007c02 */ /* 0x000fee0008000f00 */
.L_x_176:
[----:B--2---:R2:W3:Y:S02]  /*9e90*/  SYNCS.PHASECHK.TRANS64.TRYWAIT P0, [R0+URZ+0x88], R9 ;  /* 0x00008809000075a7 */ /* 0x0044e400080011ff */
[----:B---3--:R-:W-:Y:S05]  /*9ea0*/  @!P0 NANOSLEEP.SYNCS 0x989680 ;  /* 0x009896800000895d */ /* 0x008fea0003900000 */
[----:B------:R-:W3:Y:S02]  /*9eb0*/  @!P0 SYNCS.PHASECHK.TRANS64 P0, [R0+URZ+0x88], R9 ;  /* 0x00008809000085a7 */ /* 0x000ee400080010ff */
[----:B---3--:R-:W-:Y:S05]  /*9ec0*/  @!P0 BRA `(.L_x_176) ;  /* 0xfffffffc00f08947 */ /* 0x008fea000383ffff */
[----:B------:R-:W-:Y:S05]  /*9ed0*/  BRA `(.L_x_177) ;  /* 0xffffffac00d47947 */ /* 0x000fea000383ffff */
.L_x_87:
[----:B------:R-:W-:-:S07]  /*9ee0*/  MOV R0, UR21 ;  /* 0x0000001500007c02 */ /* 0x000fce0008000f00 */
.L_x_178:
[----:B---3--:R3:W4:Y:S02]  /*9ef0*/  SYNCS.PHASECHK.TRANS64.TRYWAIT P0, [R0+URZ+0x70], R3 ;  /* 0x00007003000075a7 */ /* 0x00872400080011ff */
[----:B----4-:R-:W-:Y:S05]  /*9f00*/  @!P0 NANOSLEEP.SYNCS 0x989680 ;  /* 0x009896800000895d */ /* 0x010fea0003900000 */
[----:B------:R-:W4:Y:S02]  /*9f10*/  @!P0 SYNCS.PHASECHK.TRANS64 P0, [R0+URZ+0x70], R3 ;  /* 0x00007003000085a7 */ /* 0x000f2400080010ff */
[----:B----4-:R-:W-:Y:S05]  /*9f20*/  @!P0 BRA `(.L_x_178) ;  /* 0xfffffffc00f08947 */ /* 0x010fea000383ffff */
[----:B------:R-:W-:Y:S05]  /*9f30*/  BRA `(.L_x_179) ;  /* 0xffffffb000487947 */ /* 0x000fea000383ffff */
.L_x_88:
[----:B---3--:R-:W-:-:S07]  /*9f40*/  MOV R0, UR21 ;  /* 0x0000001500007c02 */ /* 0x008fce0008000f00 */
.L_x_180:
[----:B---3--:R3:W4:Y:S02]  /*9f50*/  SYNCS.PHASECHK.TRANS64.TRYWAIT P0, [R0+URZ+0x78], R3 ;  /* 0x00007803000075a7 */ /* 0x00872400080011ff */
[----:B----4-:R-:W-:Y:S05]  /*9f60*/  @!P0 NANOSLEEP.SYNCS 0x989680 ;  /* 0x009896800000895d */ /* 0x010fea0003900000 */
[----:B------:R-:W4:Y:S02]  /*9f70*/  @!P0 SYNCS.PHASECHK.TRANS64 P0, [R0+URZ+0x78], R3 ;  /* 0x00007803000085a7 */ /* 0x000f2400080010ff */
[----:B----4-:R-:W-:Y:S05]  /*9f80*/  @!P0 BRA `(.L_x_180) ;  /* 0xfffffffc00f08947 */ /* 0x010fea000383ffff */
[----:B------:R-:W-:Y:S05]  /*9f90*/  BRA `(.L_x_181) ;  /* 0xffffffb000387947 */ /* 0x000fea000383ffff */
.L_x_89:
[----:B---3--:R-:W-:-:S07]  /*9fa0*/  MOV R0, UR21 ;  /* 0x0000001500007c02 */ /* 0x008fce0008000f00 */
.L_x_182:
[----:B---3--:R3:W4:Y:S02]  /*9fb0*/  SYNCS.PHASECHK.TRANS64.TRYWAIT P0, [R0+URZ+0x80], R3 ;  /* 0x00008003000075a7 */ /* 0x00872400080011ff */
[----:B----4-:R-:W-:Y:S05]  /*9fc0*/  @!P0 NANOSLEEP.SYNCS 0x989680 ;  /* 0x009896800000895d */ /* 0x010fea0003900000 */
[----:B------:R-:W4:Y:S02]  /*9fd0*/  @!P0 SYNCS.PHASECHK.TRANS64 P0, [R0+URZ+0x80], R3 ;  /* 0x00008003000085a7 */ /* 0x000f2400080010ff */
[----:B----4-:R-:W-:Y:S05]  /*9fe0*/  @!P0 BRA `(.L_x_182) ;  /* 0xfffffffc00f08947 */ /* 0x010fea000383ffff */
[----:B------:R-:W-:Y:S05]  /*9ff0*/  BRA `(.L_x_183) ;  /* 0xffffffb000287947 */ /* 0x000fea000383ffff */
.L_x_91:
[----:B-1----:R1:W2:Y:S02]  /*a000*/  SYNCS.PHASECHK.TRANS64.TRYWAIT P0, [R3+URZ+0xa0], R0 ;  /* 0x0000a000030075a7 */ /* 0x0022a400080011ff */
[----:B--2---:R-:W-:Y:S05]  /*a010*/  @!P0 NANOSLEEP.SYNCS 0x989680 ;  /* 0x009896800000895d */ /* 0x004fea0003900000 */
[----:B------:R-:W2:Y:S02]  /*a020*/  @!P0 SYNCS.PHASECHK.TRANS64 P0, [R3+URZ+0xa0], R0 ;  /* 0x0000a000030085a7 */ /* 0x000ea400080010ff */
[----:B--2---:R-:W-:Y:S05]  /*a030*/  @!P0 BRA `(.L_x_91) ;  /* 0xfffffffc00f08947 */ /* 0x004fea000383ffff */
[----:B------:R-:W-:Y:S05]  /*a040*/  BRA `(.L_x_184) ;  /* 0xffffffb000e87947 */ /* 0x000fea000383ffff */
.L_x_102:
[----:B-1----:R-:W-:Y:S04]  /*a050*/  MOV R2, UR44 ;  /* 0x0000002c00027c02 */ /* 0x002fe80008000f00 */
[----:B------:R1:W2:Y:S03]  /*a060*/  SYNCS.PHASECHK.TRANS64.TRYWAIT P1, [R2+URZ+0x50], R3 ;  /* 0x00005003020075a7 */ /* 0x0002a600080211ff */
[----:B--2---:R-:W-:Y:S05]  /*a070*/  @!P1 NANOSLEEP.SYNCS 0x989680 ;  /* 0x009896800000995d */ /* 0x004fea0003900000 */
[----:B------:R-:W2:Y:S02]  /*a080*/  @!P1 SYNCS.PHASECHK.TRANS64 P1, [R2+URZ+0x50], R3 ;  /* 0x00005003020095a7 */ /* 0x000ea400080210ff */
[----:B--2---:R-:W-:Y:S05]  /*a090*/  @!P1 BRA `(.L_x_102) ;  /* 0xfffffffc00ec9947 */ /* 0x004fea000383ffff */
[----:B------:R-:W-:Y:S05]  /*a0a0*/  BRA `(.L_x_101) ;  /* 0xffffffc000587947 */ /* 0x000fea000383ffff */
.L_x_104:
[----:B-1----:R1:W4:Y:S02]  /*a0b0*/  SYNCS.PHASECHK.TRANS64.TRYWAIT P0, [R99+URZ+0xc0], R0 ;  /* 0x0000c000630075a7 */ /* 0x00232400080011ff */
[----:B----4-:R-:W-:Y:S05]  /*a0c0*/  @!P0 NANOSLEEP.SYNCS 0x989680 ;  /* 0x009896800000895d */ /* 0x010fea0003900000 */
[----:B------:R-:W4:Y:S02]  /*a0d0*/  @!P0 SYNCS.PHASECHK.TRANS64 P0, [R99+URZ+0xc0], R0 ;  /* 0x0000c000630085a7 */ /* 0x000f2400080010ff */
[----:B----4-:R-:W-:Y:S05]  /*a0e0*/  @!P0 BRA `(.L_x_104) ;  /* 0xfffffffc00f08947 */ /* 0x010fea000383ffff */
[----:B------:R-:W-:Y:S05]  /*a0f0*/  BRA `(.L_x_103) ;  /* 0xffffffc000807947 */ /* 0x000fea000383ffff */
.L_x_113:
[----:B---3--:R3:W4:Y:S02]  /*a100*/  SYNCS.PHASECHK.TRANS64.TRYWAIT P0, [R3+URZ+0x50], R0 ;  /* 0x00005000030075a7 */ /* 0x00872400080011ff */
[----:B----4-:R-:W-:Y:S05]  /*a110*/  @!P0 NANOSLEEP.SYNCS 0x989680 ;  /* 0x009896800000895d */ /* 0x010fea0003900000 */
[----:B------:R-:W4:Y:S02]  /*a120*/  @!P0 SYNCS.PHASECHK.TRANS64 P0, [R3+URZ+0x50], R0 ;  /* 0x00005000030085a7 */ /* 0x000f2400080010ff */
[----:B----4-:R-:W-:Y:S05]  /*a130*/  @!P0 BRA `(.L_x_113) ;  /* 0xfffffffc00f08947 */ /* 0x010fea000383ffff */
[----:B------:R-:W-:Y:S05]  /*a140*/  BRA `(.L_x_112) ;  /* 0xffffffcc005c7947 */ /* 0x000fea000383ffff */
.L_x_121:
[----:B---3--:R3:W4:Y:S02]  /*a150*/  SYNCS.PHASECHK.TRANS64.TRYWAIT P0, [R62+URZ+0x50], R5 ;  /* 0x000050053e0075a7 */ /* 0x00872400080011ff */
[----:B----4-:R-:W-:Y:S05]  /*a160*/  @!P0 NANOSLEEP.SYNCS 0x989680 ;  /* 0x009896800000895d */ /* 0x010fea0003900000 */
[----:B------:R-:W4:Y:S02]  /*a170*/  @!P0 SYNCS.PHASECHK.TRANS64 P0, [R62+URZ+0x50], R5 ;  /* 0x000050053e0085a7 */ /* 0x000f2400080010ff */
[----:B----4-:R-:W-:Y:S05]  /*a180*/  @!P0 BRA `(.L_x_121) ;  /* 0xfffffffc00f08947 */ /* 0x010fea000383ffff */
[----:B------:R-:W-:Y:S05]  /*a190*/  BRA `(.L_x_120) ;  /* 0xffffffd800607947 */ /* 0x000fea000383ffff */
.L_x_129:
[----:B---3--:R3:W4:Y:S02]  /*a1a0*/  SYNCS.PHASECHK.TRANS64.TRYWAIT P0, [R62+URZ+0x50], R5 ;  /* 0x000050053e0075a7 */ /* 0x00872400080011ff */
[----:B----4-:R-:W-:Y:S05]  /*a1b0*/  @!P0 NANOSLEEP.SYNCS 0x989680 ;  /* 0x009896800000895d */ /* 0x010fea0003900000 */
[----:B------:R-:W4:Y:S02]  /*a1c0*/  @!P0 SYNCS.PHASECHK.TRANS64 P0, [R62+URZ+0x50], R5 ;  /* 0x000050053e0085a7 */ /* 0x000f2400080010ff */
[----:B----4-:R-:W-:Y:S05]  /*a1d0*/  @!P0 BRA `(.L_x_129) ;  /* 0xfffffffc00f08947 */ /* 0x010fea000383ffff */
[----:B------:R-:W-:Y:S05]  /*a1e0*/  BRA `(.L_x_128) ;  /* 0xffffffe400647947 */ /* 0x000fea000383ffff */
        .weak           $__internal_0_$__cuda_sm10x_tcgen05_guardrail_trap_col_being_dealloced_not_returned_by_alloc
        .type           $__internal_0_$__cuda_sm10x_tcgen05_guardrail_trap_col_being_dealloced_not_returned_by_alloc,@function
        .size           $__internal_0_$__cuda_sm10x_tcgen05_guardrail_trap_col_being_dealloced_not_returned_by_alloc,($__internal_1_$__cuda_sm10x_tcgen05_guardrail_trap_phase_invalid_during_alloc - $__internal_0_$__cuda_sm10x_tcgen05_guardrail_trap_col_being_dealloced_not_returned_by_alloc)
$__internal_0_$__cuda_sm10x_tcgen05_guardrail_trap_col_being_dealloced_not_returned_by_alloc:
[----:B------:R-:W-:Y:S05]  /*a1f0*/  BPT.TRAP 0x1 ;  /* 0x000000040000795c */ /* 0x000fea0000300000 */
[----:B------:R-:W-:-:S04]  /*a200*/  HFMA2 R3, -RZ, RZ, 0, 0 ;  /* 0x00000000ff037431 */ /* 0x000fc800000001ff */
[----:B------:R-:W-:Y:S05]  /*a210*/  RET.REL.NODEC R2 `(_ZN7cutlass13device_kernelINS_4gemm6kernel13GemmUniversalIN4cute5tupleIJiiiiEEENS1_10collective13CollectiveMmaINS1_35MainloopSm100TmaUmmaWarpSpecializedILi5ELi2ELi4ENS5_IJNS4_1CILi1EEENSA_ILi8EEESB_EEEEENS5_IJNSA_ILi128EEESF_NSA_ILi64EEEEEENS_6half_tENS5_IJlSB_lEEESI_SJ_NS4_8TiledMMAINS4_8MMA_AtomIJNS4_20SM100_MMA_F16BF16_SSISI_SI_fLi128ELi128ELNS4_4UMMA5MajorE0ELSO_0ELNSN_7ScaleInE0ELSP_0EEEEEENS4_6LayoutINS5_IJSB_SB_SB_EEENS5_IJNSA_ILi0EEESU_SU_EEEEENS5_IJNS4_10UnderscoreESX_SX_EEEEENS4_23SM90_TMA_LOAD_MULTICASTENS4_14ComposedLayoutINS4_7SwizzleILi3ELi4ELi3EEENS4_18smem_ptr_flag_bitsILi16EEENSS_INS5_IJSC_SG_EEENS5_IJSG_SB_EEEEEEEvNS4_8identityENS4_13SM90_TMA_LOADES19_vS1A_EENS_8epilogue10collective18CollectiveEpilogueINS1D_23Sm100TmaWarpSpecializedILi4ELi2ELi32ELb1ELb0EEEJSH_NS5_IJNSS_ISF_SB_EENSS_INSA_ILi32EEESB_EEEEESI_SJ_SI_SJ_NS1D_6fusion15FusionCallbacksIS1H_NS1M_17LinearCombinationISI_fSI_fLNS_15FloatRoundStyleE2EEESH_S1L_JEEENS4_5SM1004TMEM4LOAD26SM100_TMEM_LOAD_32dp32b32xES1B_NS11_INS12_ILi2ELi4ELi3EEES15_NSS_INS5_IJSC_S1J_EEENS5_IJS1J_SB_EEEEEEENS4_39AutoVectorizingCopyWithAssumedAlignmentILi128EEENS4_14SM90_TMA_STOREES20_S22_S22_EEEvvEEEEvNT_6ParamsE) ;  /* 0xffffff5c02787950 */ /* 0x000fea0003c3ffff */
        .weak           $__internal_1_$__cuda_sm10x_tcgen05_guardrail_trap_phase_invalid_during_alloc
        .type           $__internal_1_$__cuda_sm10x_tcgen05_guardrail_trap_phase_invalid_during_alloc,@function
        .size           $__internal_1_$__cuda_sm10x_tcgen05_guardrail_trap_phase_invalid_during_alloc,($__internal_2_$__cuda_sm10x_tcgen05_guardrail_trap_unallocated_columns_being_dealloced - $__internal_1_$__cuda_sm10x_tcgen05_guardrail_trap_phase_invalid_during_alloc)
$__internal_1_$__cuda_sm10x_tcgen05_guardrail_trap_phase_invalid_during_alloc:
[----:B------:R-:W-:Y:S05]  /*a220*/  BPT.TRAP 0x1 ;  /* 0x000000040000795c */ /* 0x000fea0000300000 */
[----:B------:R-:W-:-:S04]  /*a230*/  MOV R5, 0x0 ;  /* 0x0000000000057802 */ /* 0x000fc80000000f00 */
[----:B------:R-:W-:Y:S05]  /*a240*/  RET.REL.NODEC R4 `(_ZN7cutlass13device_kernelINS_4gemm6kernel13GemmUniversalIN4cute5tupleIJiiiiEEENS1_10collective13CollectiveMmaINS1_35MainloopSm100TmaUmmaWarpSpecializedILi5ELi2ELi4ENS5_IJNS4_1CILi1EEENSA_ILi8EEESB_EEEEENS5_IJNSA_ILi128EEESF_NSA_ILi64EEEEEENS_6half_tENS5_IJlSB_lEEESI_SJ_NS4_8TiledMMAINS4_8MMA_AtomIJNS4_20SM100_MMA_F16BF16_SSISI_SI_fLi128ELi128ELNS4_4UMMA5MajorE0ELSO_0ELNSN_7ScaleInE0ELSP_0EEEEEENS4_6LayoutINS5_IJSB_SB_SB_EEENS5_IJNSA_ILi0EEESU_SU_EEEEENS5_IJNS4_10UnderscoreESX_SX_EEEEENS4_23SM90_TMA_LOAD_MULTICASTENS4_14ComposedLayoutINS4_7SwizzleILi3ELi4ELi3EEENS4_18smem_ptr_flag_bitsILi16EEENSS_INS5_IJSC_SG_EEENS5_IJSG_SB_EEEEEEEvNS4_8identityENS4_13SM90_TMA_LOADES19_vS1A_EENS_8epilogue10collective18CollectiveEpilogueINS1D_23Sm100TmaWarpSpecializedILi4ELi2ELi32ELb1ELb0EEEJSH_NS5_IJNSS_ISF_SB_EENSS_INSA_ILi32EEESB_EEEEESI_SJ_SI_SJ_NS1D_6fusion15FusionCallbacksIS1H_NS1M_17LinearCombinationISI_fSI_fLNS_15FloatRoundStyleE2EEESH_S1L_JEEENS4_5SM1004TMEM4LOAD26SM100_TMEM_LOAD_32dp32b32xES1B_NS11_INS12_ILi2ELi4ELi3EEES15_NSS_INS5_IJSC_S1J_EEENS5_IJS1J_SB_EEEEEEENS4_39AutoVectorizingCopyWithAssumedAlignmentILi128EEENS4_14SM90_TMA_STOREES20_S22_S22_EEEvvEEEEvNT_6ParamsE) ;  /* 0xffffff5c046c7950 */ /* 0x000fea0003c3ffff */
        .weak           $__internal_2_$__cuda_sm10x_tcgen05_guardrail_trap_unallocated_columns_being_dealloced
        .type           $__internal_2_$__cuda_sm10x_tcgen05_guardrail_trap_unallocated_columns_being_dealloced,@function
        .size           $__internal_2_$__cuda_sm10x_tcgen05_guardrail_trap_unallocated_columns_being_dealloced,(.L_x_186 - $__internal_2_$__cuda_sm10x_tcgen05_guardrail_trap_unallocated_columns_being_dealloced)
$__internal_2_$__cuda_sm10x_tcgen05_guardrail_trap_unallocated_columns_being_dealloced:
[----:B------:R-:W-:Y:S05]  /*a250*/  BPT.TRAP 0x1 ;  /* 0x000000040000795c */ /* 0x000fea0000300000 */
[----:B------:R-:W-:-:S04]  /*a260*/  HFMA2 R3, -RZ, RZ, 0, 0 ;  /* 0x00000000ff037431 */ /* 0x000fc800000001ff */
[----:B------:R-:W-:Y:S05]  /*a270*/  RET.REL.NODEC R2 `(_ZN7cutlass13device_kernelINS_4gemm6kernel13GemmUniversalIN4cute5tupleIJiiiiEEENS1_10collective13CollectiveMmaINS1_35MainloopSm100TmaUmmaWarpSpecializedILi5ELi2ELi4ENS5_IJNS4_1CILi1EEENSA_ILi8EEESB_EEEEENS5_IJNSA_ILi128EEESF_NSA_ILi64EEEEEENS_6half_tENS5_IJlSB_lEEESI_SJ_NS4_8TiledMMAINS4_8MMA_AtomIJNS4_20SM100_MMA_F16BF16_SSISI_SI_fLi128ELi128ELNS4_4UMMA5MajorE0ELSO_0ELNSN_7ScaleInE0ELSP_0EEEEEENS4_6LayoutINS5_IJSB_SB_SB_EEENS5_IJNSA_ILi0EEESU_SU_EEEEENS5_IJNS4_10UnderscoreESX_SX_EEEEENS4_23SM90_TMA_LOAD_MULTICASTENS4_14ComposedLayoutINS4_7SwizzleILi3ELi4ELi3EEENS4_18smem_ptr_flag_bitsILi16EEENSS_INS5_IJSC_SG_EEENS5_IJSG_SB_EEEEEEEvNS4_8identityENS4_13SM90_TMA_LOADES19_vS1A_EENS_8epilogue10collective18CollectiveEpilogueINS1D_23Sm100TmaWarpSpecializedILi4ELi2ELi32ELb1ELb0EEEJSH_NS5_IJNSS_ISF_SB_EENSS_INSA_ILi32EEESB_EEEEESI_SJ_SI_SJ_NS1D_6fusion15FusionCallbacksIS1H_NS1M_17LinearCombinationISI_fSI_fLNS_15FloatRoundStyleE2EEESH_S1L_JEEENS4_5SM1004TMEM4LOAD26SM100_TMEM_LOAD_32dp32b32xES1B_NS11_INS12_ILi2ELi4ELi3EEES15_NSS_INS5_IJSC_S1J_EEENS5_IJS1J_SB_EEEEEEENS4_39AutoVectorizingCopyWithAssumedAlignmentILi128EEENS4_14SM90_TMA_STOREES20_S22_S22_EEEvvEEEEvNT_6ParamsE) ;  /* 0xffffff5c02607950 */ /* 0x000fea0003c3ffff */
.L_x_185:
[----:B------:R-:W-:-:S00]  /*a280*/  BRA `(.L_x_185) ;  /* 0xfffffffc00fc7947 */ /* 0x000fc0000383ffff */
[----:B------:R-:W-:-:S00]  /*a290*/  NOP ;  /* 0x0000000000007918 */ /* 0x000fc00000000000 */
        /* <DEDUP_REMOVED lines=14> */
.L_x_186:


//--------------------- .nv.global.init           --------------------------
	.section	.nv.global.init,"aw",@progbits
.nv.global.init:
	.type		$str$27,@object
	.size		$str$27,($str$28 - $str$27)
$str$27:
        /*0000*/ 	.byte	0x28, 0x61, 0x64, 0x64, 0x72, 0x65, 0x73, 0x73, 0x20, 0x26, 0x20, 0x6d, 0x61, 0x73, 0x6b, 0x29
        /*0010*/ 	.byte	0x20, 0x3d, 0x3d, 0x20, 0x30, 0x00
	.type		$str$28,@object
	.size		$str$28,($str$26 - $str$28)
$str$28:
        /*0016*/ 	.byte	0x2f, 0x74, 0x6d, 0x70, 0x2f, 0x63, 0x75, 0x74, 0x6c, 0x61, 0x73, 0x73, 0x5f, 0x73, 0x77, 0x65
        /*0026*/ 	.byte	0x65, 0x70, 0x5f, 0x73, 0x72, 0x63, 0x2f, 0x69, 0x6e, 0x63, 0x6c, 0x75, 0x64, 0x65, 0x2f, 0x63
        /*0036*/ 	.byte	0x75, 0x74, 0x65, 0x2f, 0x70, 0x6f, 0x69, 0x6e, 0x74, 0x65, 0x72, 0x5f, 0x66, 0x6c, 0x61, 0x67
        /*0046*/ 	.byte	0x67, 0x65, 0x64, 0x2e, 0x68, 0x70, 0x70, 0x00
	.type		$str$26,@object
	.size		$str$26,($str$25 - $str$26)
$str$26:
        /*004e*/ 	.byte	0x2f, 0x74, 0x6d, 0x70, 0x2f, 0x63, 0x75, 0x74, 0x6c, 0x61, 0x73, 0x73, 0x5f, 0x73, 0x77, 0x65
        /*005e*/ 	.byte	0x65, 0x70, 0x5f, 0x73, 0x72, 0x63, 0x2f, 0x69, 0x6e, 0x63, 0x6c, 0x75, 0x64, 0x65, 0x2f, 0x63
        /*006e*/ 	.byte	0x75, 0x74, 0x65, 0x2f, 0x61, 0x74, 0x6f, 0x6d, 0x2f, 0x63, 0x6f, 0x70, 0x79, 0x5f, 0x74, 0x72
        /*007e*/ 	.byte	0x61, 0x69, 0x74, 0x73, 0x5f, 0x73, 0x6d, 0x31, 0x30, 0x30, 0x2e, 0x68, 0x70, 0x70, 0x00
	.type		$str$25,@object
	.size		$str$25,(__unnamed_1 - $str$25)
$str$25:
        /*008d*/ 	.byte	0x28, 0x28, 0x75, 0x69, 0x6e, 0x74, 0x33, 0x32, 0x5f, 0x74, 0x28, 0x74, 0x68, 0x72, 0x65, 0x61
        /*009d*/ 	.byte	0x64, 0x49, 0x64, 0x78, 0x2e, 0x78, 0x29, 0x20, 0x2f, 0x20, 0x33, 0x32, 0x29, 0x20, 0x25, 0x20
        /*00ad*/ 	.byte	0x34, 0x29, 0x20, 0x3d, 0x3d, 0x20, 0x28, 0x28, 0x28, 0x74, 0x6d, 0x65, 0x6d, 0x5f, 0x61, 0x64
        /*00bd*/ 	.byte	0x64, 0x72, 0x20, 0x3e, 0x3e, 0x20, 0x31, 0x36, 0x29, 0x20, 0x2f, 0x20, 0x33, 0x32, 0x29, 0x20
        /*00cd*/ 	.byte	0x25, 0x20, 0x34, 0x29, 0x00
	.type		__unnamed_1,@object
	.size		__unnamed_1,(__unnamed_2 - __unnamed_1)
__unnamed_1:
        /*00d2*/ 	.byte	0x61, 0x75, 0x74, 0x6f, 0x20, 0x63, 0x75, 0x74, 0x65, 0x3a, 0x3a, 0x61, 0x73, 0x5f, 0x70, 0x6f
        /* <DEDUP_REMOVED lines=24> */
        /*0262*/ 	.byte	0x3e, 0x3e, 0x3e, 0x3e, 0x5d, 0x00
	.type		__unnamed_2,@object
	.size		__unnamed_2,(.L_2 - __unnamed_2)
__unnamed_2:
        /* <DEDUP_REMOVED lines=42> */
        /*0508*/ 	.byte	0x3e, 0x3e, 0x5d, 0x00
.L_2:


//--------------------- .nv.shared._ZN7cutlass13device_kernelINS_4gemm6kernel13GemmUniversalIN4cute5tupleIJiiiiEEENS1_10collective13CollectiveMmaINS1_35MainloopSm100TmaUmmaWarpSpecializedILi5ELi2ELi4ENS5_IJNS4_1CILi1EEENSA_ILi8EEESB_EEEEENS5_IJNSA_ILi128EEESF_NSA_ILi64EEEEEENS_6half_tENS5_IJlSB_lEEESI_SJ_NS4_8TiledMMAINS4_8MMA_AtomIJNS4_20SM100_MMA_F16BF16_SSISI_SI_fLi128ELi128ELNS4_4UMMA5MajorE0ELSO_0ELNSN_7ScaleInE0ELSP_0EEEEEENS4_6LayoutINS5_IJSB_SB_SB_EEENS5_IJNSA_ILi0EEESU_SU_EEEEENS5_IJNS4_10UnderscoreESX_SX_EEEEENS4_23SM90_TMA_LOAD_MULTICASTENS4_14ComposedLayoutINS4_7SwizzleILi3ELi4ELi3EEENS4_18smem_ptr_flag_bitsILi16EEENSS_INS5_IJSC_SG_EEENS5_IJSG_SB_EEEEEEEvNS4_8identityENS4_13SM90_TMA_LOADES19_vS1A_EENS_8epilogue10collective18CollectiveEpilogueINS1D_23Sm100TmaWarpSpecializedILi4ELi2ELi32ELb1ELb0EEEJSH_NS5_IJNSS_ISF_SB_EENSS_INSA_ILi32EEESB_EEEEESI_SJ_SI_SJ_NS1D_6fusion15FusionCallbacksIS1H_NS1M_17LinearCombinationISI_fSI_fLNS_15FloatRoundStyleE2EEESH_S1L_JEEENS4_5SM1004TMEM4LOAD26SM100_TMEM_LOAD_32dp32b32xES1B_NS11_INS12_ILi2ELi4ELi3EEES15_NSS_INS5_IJSC_S1J_EEENS5_IJS1J_SB_EEEEEEENS4_39AutoVectorizingCopyWithAssumedAlignmentILi128EEENS4_14SM90_TMA_STOREES20_S22_S22_EEEvvEEEEvNT_6ParamsE --------------------------
	.section	.nv.shared._ZN7cutlass13device_kernelINS_4gemm6kernel13GemmUniversalIN4cute5tupleIJiiiiEEENS1_10collective13CollectiveMmaINS1_35MainloopSm100TmaUmmaWarpSpecializedILi5ELi2ELi4ENS5_IJNS4_1CILi1EEENSA_ILi8EEESB_EEEEENS5_IJNSA_ILi128EEESF_NSA_ILi64EEEEEENS_6half_tENS5_IJlSB_lEEESI_SJ_NS4_8TiledMMAINS4_8MMA_AtomIJNS4_20SM100_MMA_F16BF16_SSISI_SI_fLi128ELi128ELNS4_4UMMA5MajorE0ELSO_0ELNSN_7ScaleInE0ELSP_0EEEEEENS4_6LayoutINS5_IJSB_SB_SB_EEENS5_IJNSA_ILi0EEESU_SU_EEEEENS5_IJNS4_10UnderscoreESX_SX_EEEEENS4_23SM90_TMA_LOAD_MULTICASTENS4_14ComposedLayoutINS4_7SwizzleILi3ELi4ELi3EEENS4_18smem_ptr_flag_bitsILi16EEENSS_INS5_IJSC_SG_EEENS5_IJSG_SB_EEEEEEEvNS4_8identityENS4_13SM90_TMA_LOADES19_vS1A_EENS_8epilogue10collective18CollectiveEpilogueINS1D_23Sm100TmaWarpSpecializedILi4ELi2ELi32ELb1ELb0EEEJSH_NS5_IJNSS_ISF_SB_EENSS_INSA_ILi32EEESB_EEEEESI_SJ_SI_SJ_NS1D_6fusion15FusionCallbacksIS1H_NS1M_17LinearCombinationISI_fSI_fLNS_15FloatRoundStyleE2EEESH_S1L_JEEENS4_5SM1004TMEM4LOAD26SM100_TMEM_LOAD_32dp32b32xES1B_NS11_INS12_ILi2ELi4ELi3EEES15_NSS_INS5_IJSC_S1J_EEENS5_IJS1J_SB_EEEEEEENS4_39AutoVectorizingCopyWithAssumedAlignmentILi128EEENS4_14SM90_TMA_STOREES20_S22_S22_EEEvvEEEEvNT_6ParamsE,"aw",@nobits
	.sectionflags	@""
	.align	16
	.zero		1024


//--------------------- .nv.shared.reserved.0     --------------------------
	.section	.nv.shared.reserved.0,"aw",@nobits
	.weak		__nv_reservedSMEM_offset_0_alias
	.size		__nv_reservedSMEM_offset_0_alias, 0, 64
	.other		__nv_reservedSMEM_offset_0_alias,@"STO_CUDA_RESERVED_SHARED STV_DEFAULT"
__nv_reservedSMEM_offset_0_alias:
	.zero		0
.nv.shared.reserved.0:
	.zero		64
	.weak		__nv_reservedSMEM_tcgen05_partition
	.type		__nv_reservedSMEM_tcgen05_partition,@object
	.size		__nv_reservedSMEM_tcgen05_partition,(.L_0 - __nv_reservedSMEM_tcgen05_partition)
__nv_reservedSMEM_tcgen05_partition:
	.zero		32
.L_0:


//--------------------- .nv.global                --------------------------
	.section	.nv.global,"aw",@nobits
.nv.global:
	.type		_ZN40_INTERNAL_0c54117f_4_k_cu_b8964787_393674cute1_E,@object
	.size		_ZN40_INTERNAL_0c54117f_4_k_cu_b8964787_393674cute1_E,(_ZN40_INTERNAL_0c54117f_4_k_cu_b8964787_393674cuda3std3__45__cpo6cbeginE - _ZN40_INTERNAL_0c54117f_4_k_cu_b8964787_393674cute1_E)
_ZN40_INTERNAL_0c54117f_4_k_cu_b8964787_393674cute1_E:
	.zero		1
	.type		_ZN40_INTERNAL_0c54117f_4_k_cu_b8964787_393674cuda3std3__45__cpo6cbeginE,@object
	.size		_ZN40_INTERNAL_0c54117f_4_k_cu_b8964787_393674cuda3std3__45__cpo6cbeginE,(_ZN40_INTERNAL_0c54117f_4_k_cu_b8964787_393674cuda3std3__48in_placeE - _ZN40_INTERNAL_0c54117f_4_k_cu_b8964787_393674cuda3std3__45__cpo6cbeginE)
_ZN40_INTERNAL_0c54117f_4_k_cu_b8964787_393674cuda3std3__45__cpo6cbeginE:
	.zero		1
	.type		_ZN40_INTERNAL_0c54117f_4_k_cu_b8964787_393674cuda3std3__48in_placeE,@object
	.size		_ZN40_INTERNAL_0c54117f_4_k_cu_b8964787_393674cuda3std3__48in_placeE,(_ZN40_INTERNAL_0c54117f_4_k_cu_b8964787_393674cuda3std6ranges3__45__cpo9iter_moveE - _ZN40_INTERNAL_0c54117f_4_k_cu_b8964787_393674cuda3std3__48in_placeE)
_ZN40_INTERNAL_0c54117f_4_k_cu_b8964787_393674cuda3std3__48in_placeE:
	.zero		1
	.type		_ZN40_INTERNAL_0c54117f_4_k_cu_b8964787_393674cuda3std6ranges3__45__cpo9iter_moveE,@object
	.size		_ZN40_INTERNAL_0c54117f_4_k_cu_b8964787_393674cuda3std6ranges3__45__cpo9iter_moveE,(_ZN40_INTERNAL_0c54117f_4_k_cu_b8964787_393674cuda3std3__45__cpo5beginE - _ZN40_INTERNAL_0c54117f_4_k_cu_b8964787_393674cuda3std6ranges3__45__cpo9iter_moveE)
_ZN40_INTERNAL_0c54117f_4_k_cu_b8964787_393674cuda3std6ranges3__45__cpo9iter_moveE:
	.zero		1
	.type		_ZN40_INTERNAL_0c54117f_4_k_cu_b8964787_393674cuda3std3__45__cpo5beginE,@object
	.size		_ZN40_INTERNAL_0c54117f_4_k_cu_b8964787_393674cuda3std3__45__cpo5beginE,(_ZN40_INTERNAL_0c54117f_4_k_cu_b8964787_393674cuda3std3__442_GLOBAL__N__0c54117f_4_k_cu_b8964787_393676ignoreE - _ZN40_INTERNAL_0c54117f_4_k_cu_b8964787_393674cuda3std3__45__cpo5beginE)
_ZN40_INTERNAL_0c54117f_4_k_cu_b8964787_393674cuda3std3__45__cpo5beginE:
	.zero		1
	.type		_ZN40_INTERNAL_0c54117f_4_k_cu_b8964787_393674cuda3std3__442_GLOBAL__N__0c54117f_4_k_cu_b8964787_393676ignoreE,@object
	.size		_ZN40_INTERNAL_0c54117f_4_k_cu_b8964787_393674cuda3std3__442_GLOBAL__N__0c54117f_4_k_cu_b8964787_393676ignoreE,(_ZN40_INTERNAL_0c54117f_4_k_cu_b8964787_393674cute7productE - _ZN40_INTERNAL_0c54117f_4_k_cu_b8964787_393674cuda3std3__442_GLOBAL__N__0c54117f_4_k_cu_b8964787_393676ignoreE)
_ZN40_INTERNAL_0c54117f_4_k_cu_b8964787_393674cuda3std3__442_GLOBAL__N__0c54117f_4_k_cu_b8964787_393676ignoreE:
	.zero		1
	.type		_ZN40_INTERNAL_0c54117f_4_k_cu_b8964787_393674cute7productE,@object
	.size		_ZN40_INTERNAL_0c54117f_4_k_cu_b8964787_393674cute7productE,(_ZN40_INTERNAL_0c54117f_4_k_cu_b8964787_393674cuda3std3__45__cpo3endE - _ZN40_INTERNAL_0c54117f_4_k_cu_b8964787_393674cute7productE)
_ZN40_INTERNAL_0c54117f_4_k_cu_b8964787_393674cute7productE:
	.zero		1
	.type		_ZN40_INTERNAL_0c54117f_4_k_cu_b8964787_393674cuda3std3__45__cpo3endE,@object
	.size		_ZN40_INTERNAL_0c54117f_4_k_cu_b8964787_393674cuda3std3__45__cpo3endE,(_ZN40_INTERNAL_0c54117f_4_k_cu_b8964787_393674cuda3std3__419piecewise_constructE - _ZN40_INTERNAL_0c54117f_4_k_cu_b8964787_393674cuda3std3__45__cpo3endE)
_ZN40_INTERNAL_0c54117f_4_k_cu_b8964787_393674cuda3std3__45__cpo3endE:
	.zero		1
	.type		_ZN40_INTERNAL_0c54117f_4_k_cu_b8964787_393674cuda3std3__419piecewise_constructE,@object
	.size		_ZN40_INTERNAL_0c54117f_4_k_cu_b8964787_393674cuda3std3__419piecewise_constructE,(_ZN40_INTERNAL_0c54117f_4_k_cu_b8964787_393674cuda3std3__45__cpo4cendE - _ZN40_INTERNAL_0c54117f_4_k_cu_b8964787_393674cuda3std3__419piecewise_constructE)
_ZN40_INTERNAL_0c54117f_4_k_cu_b8964787_393674cuda3std3__419piecewise_constructE:
	.zero		1
	.type		_ZN40_INTERNAL_0c54117f_4_k_cu_b8964787_393674cuda3std3__45__cpo4cendE,@object
	.size		_ZN40_INTERNAL_0c54117f_4_k_cu_b8964787_393674cuda3std3__45__cpo4cendE,(_ZN40_INTERNAL_0c54117f_4_k_cu_b8964787_393674cuda3std6ranges3__45__cpo4swapE - _ZN40_INTERNAL_0c54117f_4_k_cu_b8964787_393674cuda3std3__45__cpo4cendE)
_ZN40_INTERNAL_0c54117f_4_k_cu_b8964787_393674cuda3std3__45__cpo4cendE:
	.zero		1
	.type		_ZN40_INTERNAL_0c54117f_4_k_cu_b8964787_393674cuda3std6ranges3__45__cpo4swapE,@object
	.size		_ZN40_INTERNAL_0c54117f_4_k_cu_b8964787_393674cuda3std6ranges3__45__cpo4swapE,(.L_10 - _ZN40_INTERNAL_0c54117f_4_k_cu_b8964787_393674cuda3std6ranges3__45__cpo4swapE)
_ZN40_INTERNAL_0c54117f_4_k_cu_b8964787_393674cuda3std6ranges3__45__cpo4swapE:
	.zero		1
.L_10:


//--------------------- .nv.constant0._ZN7cutlass13device_kernelINS_4gemm6kernel13GemmUniversalIN4cute5tupleIJiiiiEEENS1_10collective13CollectiveMmaINS1_35MainloopSm100TmaUmmaWarpSpecializedILi5ELi2ELi4ENS5_IJNS4_1CILi1EEENSA_ILi8EEESB_EEEEENS5_IJNSA_ILi128EEESF_NSA_ILi64EEEEEENS_6half_tENS5_IJlSB_lEEESI_SJ_NS4_8TiledMMAINS4_8MMA_AtomIJNS4_20SM100_MMA_F16BF16_SSISI_SI_fLi128ELi128ELNS4_4UMMA5MajorE0ELSO_0ELNSN_7ScaleInE0ELSP_0EEEEEENS4_6LayoutINS5_IJSB_SB_SB_EEENS5_IJNSA_ILi0EEESU_SU_EEEEENS5_IJNS4_10UnderscoreESX_SX_EEEEENS4_23SM90_TMA_LOAD_MULTICASTENS4_14ComposedLayoutINS4_7SwizzleILi3ELi4ELi3EEENS4_18smem_ptr_flag_bitsILi16EEENSS_INS5_IJSC_SG_EEENS5_IJSG_SB_EEEEEEEvNS4_8identityENS4_13SM90_TMA_LOADES19_vS1A_EENS_8epilogue10collective18CollectiveEpilogueINS1D_23Sm100TmaWarpSpecializedILi4ELi2ELi32ELb1ELb0EEEJSH_NS5_IJNSS_ISF_SB_EENSS_INSA_ILi32EEESB_EEEEESI_SJ_SI_SJ_NS1D_6fusion15FusionCallbacksIS1H_NS1M_17LinearCombinationISI_fSI_fLNS_15FloatRoundStyleE2EEESH_S1L_JEEENS4_5SM1004TMEM4LOAD26SM100_TMEM_LOAD_32dp32b32xES1B_NS11_INS12_ILi2ELi4ELi3EEES15_NSS_INS5_IJSC_S1J_EEENS5_IJS1J_SB_EEEEEEENS4_39AutoVectorizingCopyWithAssumedAlignmentILi128EEENS4_14SM90_TMA_STOREES20_S22_S22_EEEvvEEEEvNT_6ParamsE --------------------------
	.section	.nv.constant0._ZN7cutlass13device_kernelINS_4gemm6kernel13GemmUniversalIN4cute5tupleIJiiiiEEENS1_10collective13CollectiveMmaINS1_35MainloopSm100TmaUmmaWarpSpecializedILi5ELi2ELi4ENS5_IJNS4_1CILi1EEENSA_ILi8EEESB_EEEEENS5_IJNSA_ILi128EEESF_NSA_ILi64EEEEEENS_6half_tENS5_IJlSB_lEEESI_SJ_NS4_8TiledMMAINS4_8MMA_AtomIJNS4_20SM100_MMA_F16BF16_SSISI_SI_fLi128ELi128ELNS4_4UMMA5MajorE0ELSO_0ELNSN_7ScaleInE0ELSP_0EEEEEENS4_6LayoutINS5_IJSB_SB_SB_EEENS5_IJNSA_ILi0EEESU_SU_EEEEENS5_IJNS4_10UnderscoreESX_SX_EEEEENS4_23SM90_TMA_LOAD_MULTICASTENS4_14ComposedLayoutINS4_7SwizzleILi3ELi4ELi3EEENS4_18smem_ptr_flag_bitsILi16EEENSS_INS5_IJSC_SG_EEENS5_IJSG_SB_EEEEEEEvNS4_8identityENS4_13SM90_TMA_LOADES19_vS1A_EENS_8epilogue10collective18CollectiveEpilogueINS1D_23Sm100TmaWarpSpecializedILi4ELi2ELi32ELb1ELb0EEEJSH_NS5_IJNSS_ISF_SB_EENSS_INSA_ILi32EEESB_EEEEESI_SJ_SI_SJ_NS1D_6fusion15FusionCallbacksIS1H_NS1M_17LinearCombinationISI_fSI_fLNS_15FloatRoundStyleE2EEESH_S1L_JEEENS4_5SM1004TMEM4LOAD26SM100_TMEM_LOAD_32dp32b32xES1B_NS11_INS12_ILi2ELi4ELi3EEES15_NSS_INS5_IJSC_S1J_EEENS5_IJS1J_SB_EEEEEEENS4_39AutoVectorizingCopyWithAssumedAlignmentILi128EEENS4_14SM90_TMA_STOREES20_S22_S22_EEEvvEEEEvNT_6ParamsE,"a",@progbits
	.sectionflags	@""
	.align	4
.nv.constant0._ZN7cutlass13device_kernelINS_4gemm6kernel13GemmUniversalIN4cute5tupleIJiiiiEEENS1_10collective13CollectiveMmaINS1_35MainloopSm100TmaUmmaWarpSpecializedILi5ELi2ELi4ENS5_IJNS4_1CILi1EEENSA_ILi8EEESB_EEEEENS5_IJNSA_ILi128EEESF_NSA_ILi64EEEEEENS_6half_tENS5_IJlSB_lEEESI_SJ_NS4_8TiledMMAINS4_8MMA_AtomIJNS4_20SM100_MMA_F16BF16_SSISI_SI_fLi128ELi128ELNS4_4UMMA5MajorE0ELSO_0ELNSN_7ScaleInE0ELSP_0EEEEEENS4_6LayoutINS5_IJSB_SB_SB_EEENS5_IJNSA_ILi0EEESU_SU_EEEEENS5_IJNS4_10UnderscoreESX_SX_EEEEENS4_23SM90_TMA_LOAD_MULTICASTENS4_14ComposedLayoutINS4_7SwizzleILi3ELi4ELi3EEENS4_18smem_ptr_flag_bitsILi16EEENSS_INS5_IJSC_SG_EEENS5_IJSG_SB_EEEEEEEvNS4_8identityENS4_13SM90_TMA_LOADES19_vS1A_EENS_8epilogue10collective18CollectiveEpilogueINS1D_23Sm100TmaWarpSpecializedILi4ELi2ELi32ELb1ELb0EEEJSH_NS5_IJNSS_ISF_SB_EENSS_INSA_ILi32EEESB_EEEEESI_SJ_SI_SJ_NS1D_6fusion15FusionCallbacksIS1H_NS1M_17LinearCombinationISI_fSI_fLNS_15FloatRoundStyleE2EEESH_S1L_JEEENS4_5SM1004TMEM4LOAD26SM100_TMEM_LOAD_32dp32b32xES1B_NS11_INS12_ILi2ELi4ELi3EEES15_NSS_INS5_IJSC_S1J_EEENS5_IJS1J_SB_EEEEEEENS4_39AutoVectorizingCopyWithAssumedAlignmentILi128EEENS4_14SM90_TMA_STOREES20_S22_S22_EEEvvEEEEvNT_6ParamsE:
	.zero		2944


//--------------------- SYMBOLS --------------------------

	.type		.nv.reservedSmem.offset0,@object
	.size		.nv.reservedSmem.offset0,0x4
	.type		.nv.reservedSmem.cap,@object
	.size		.nv.reservedSmem.cap,0x4
	.type		__assertfail,@function
